def matmul_kernel(
    a_ptr,
    b_ptr,
    c_ptr,
    M,
    N,
    K,
    stride_am,
    stride_ak,
    stride_bk,
    stride_bn,
    stride_cm,
    stride_cn,
    BLOCK_M: tl.constexpr,
    BLOCK_N: tl.constexpr,
    BLOCK_K: tl.constexpr,
    GROUP_M: tl.constexpr,
):
    pid = tl.program_id(axis=0)
    num_pid_m = tl.cdiv(M, BLOCK_M)
    num_pid_n = tl.cdiv(N, BLOCK_N)
    num_pid_in_group = GROUP_M * num_pid_n
    group_id = pid // num_pid_in_group
    first_pid_m = group_id * GROUP_M
    group_size_m = min(num_pid_m - first_pid_m, GROUP_M)
    pid_m = first_pid_m + ((pid % num_pid_in_group) % group_size_m)
    pid_n = (pid % num_pid_in_group) // group_size_m

    offs_am = (pid_m * BLOCK_M + tl.arange(0, BLOCK_M)) % M
    offs_bn = (pid_n * BLOCK_N + tl.arange(0, BLOCK_N)) % N
    offs_k = tl.arange(0, BLOCK_K)
    a_ptrs = a_ptr + offs_am[:, None] * stride_am + offs_k[None, :] * stride_ak
    b_ptrs = b_ptr + offs_k[:, None] * stride_bk + offs_bn[None, :] * stride_bn

    acc = tl.zeros((BLOCK_M, BLOCK_N), dtype=tl.float32)
    for kk in range(0, tl.cdiv(K, BLOCK_K)):
        a = tl.load(a_ptrs, mask=offs_k[None, :] < K - kk * BLOCK_K, other=0.0)
        b = tl.load(b_ptrs, mask=offs_k[:, None] < K - kk * BLOCK_K, other=0.0)
        acc = tl.dot(a, b, acc)
        a_ptrs += BLOCK_K * stride_ak
        b_ptrs += BLOCK_K * stride_bk

    c = acc.to(c_ptr.dtype.element_ty)
    offs_cm = pid_m * BLOCK_M + tl.arange(0, BLOCK_M)
    offs_cn = pid_n * BLOCK_N + tl.arange(0, BLOCK_N)
    c_ptrs = c_ptr + offs_cm[:, None] * stride_cm + offs_cn[None, :] * stride_cn
    mask = (offs_cm[:, None] < M) & (offs_cn[None, :] < N)
    tl.store(c_ptrs, c, mask=mask)

# config = {"BLOCK_K": 32, "BLOCK_M": 64, "BLOCK_N": 256, "GROUP_M": 8, "arch": "sm_100", "dtype": "bf16", "num_ctas": 2, "num_stages": 3, "num_warps": 4}
# arch = sm_100


// ===== COMPILED SASS (sm_100a) =====

	.target	sm_100a

	.elftype	@"ET_EXEC"


//--------------------- .note.nv.tkinfo           --------------------------
	.section	.note.nv.tkinfo,"",@"SHT_NOTE"
	.sectionflags	@"SHF_NOTE_NV_TKINFO"
	.tkinfo
        /*0018*/ 	.word	0x00000081
        /*0030*/ 	.string	""
        /*0030*/ 	.string	"ptxas-blackwell"
        /*0030*/ 	.string	"Cuda compilation tools, release 12.9, V12.9.86"
        /*0030*/ 	.string	"Build cuda_12.9.r12.9/compiler.36037853_0"
        /*0030*/ 	.string	"-v  -suppress-debug-info  -lineinfo  -arch sm_100a "



//--------------------- .note.nv.cuver            --------------------------
	.section	.note.nv.cuver,"",@"SHT_NOTE"
	.sectionflags	@"SHF_NOTE_NV_CUVER"
        /*0018*/ 	.short	0x0001
        /*001a*/ 	.short	0x0064
        /*001c*/ 	.short	0x0001
        /*001e*/ 	.short	0x0000
        /*0020*/ 	.short	0x0001
        /*0022*/ 	.short	0x0000


//--------------------- .nv.info                  --------------------------
	.section	.nv.info,"",@"SHT_CUDA_INFO"
	.align	4


	//----- nvinfo : EIATTR_REGCOUNT
	.align		4
        /*0000*/ 	.byte	0x04, 0x2f
        /*0002*/ 	.short	(.L_4 - .L_3)
	.align		4
.L_3:
        /*0004*/ 	.word	index@(matmul_kernel)
        /*0008*/ 	.word	0x000000a8


	//----- nvinfo : EIATTR_FRAME_SIZE
	.align		4
.L_4:
        /*000c*/ 	.byte	0x04, 0x11
        /*000e*/ 	.short	(.L_6 - .L_5)
	.align		4
.L_5:
        /*0010*/ 	.word	index@($__internal_2_$__cuda_sm10x_tcgen05_guardrail_trap_unallocated_columns_being_dealloced)
        /*0014*/ 	.word	0x00000000


	//----- nvinfo : EIATTR_FRAME_SIZE
	.align		4
.L_6:
        /*0018*/ 	.byte	0x04, 0x11
        /*001a*/ 	.short	(.L_8 - .L_7)
	.align		4
.L_7:
        /*001c*/ 	.word	index@($__internal_1_$__cuda_sm10x_tcgen05_guardrail_trap_phase_invalid_during_alloc)
        /*0020*/ 	.word	0x00000000


	//----- nvinfo : EIATTR_FRAME_SIZE
	.align		4
.L_8:
        /*0024*/ 	.byte	0x04, 0x11
        /*0026*/ 	.short	(.L_10 - .L_9)
	.align		4
.L_9:
        /*0028*/ 	.word	index@($__internal_0_$__cuda_sm10x_tcgen05_guardrail_trap_col_being_dealloced_not_returned_by_alloc)
        /*002c*/ 	.word	0x00000000


	//----- nvinfo : EIATTR_FRAME_SIZE
	.align		4
.L_10:
        /*0030*/ 	.byte	0x04, 0x11
        /*0032*/ 	.short	(.L_12 - .L_11)
	.align		4
.L_11:
        /*0034*/ 	.word	index@(matmul_kernel)
        /*0038*/ 	.word	0x00000000


	//----- nvinfo : EIATTR_MIN_STACK_SIZE
	.align		4
.L_12:
        /*003c*/ 	.byte	0x04, 0x12
        /*003e*/ 	.short	(.L_14 - .L_13)
	.align		4
.L_13:
        /*0040*/ 	.word	index@(matmul_kernel)
        /*0044*/ 	.word	0x00000000
.L_14:


//--------------------- .nv.info.matmul_kernel    --------------------------
	.section	.nv.info.matmul_kernel,"",@"SHT_CUDA_INFO"
	.sectionflags	@""
	.align	4


	//----- nvinfo : EIATTR_CUDA_API_VERSION
	.align		4
        /*0000*/ 	.byte	0x04, 0x37
        /*0002*/ 	.short	(.L_16 - .L_15)
.L_15:
        /*0004*/ 	.word	0x00000081


	//----- nvinfo : EIATTR_KPARAM_INFO
	.align		4
.L_16:
        /*0008*/ 	.byte	0x04, 0x17
        /*000a*/ 	.short	(.L_18 - .L_17)
.L_17:
        /*000c*/ 	.word	0x00000000
        /*0010*/ 	.short	0x000d
        /*0012*/ 	.short	0x0048
        /*0014*/ 	.byte	0x00, 0xf4, 0x21, 0x00


	//----- nvinfo : EIATTR_KPARAM_INFO
	.align		4
.L_18:
        /*0018*/ 	.byte	0x04, 0x17
        /*001a*/ 	.short	(.L_20 - .L_19)
.L_19:
        /*001c*/ 	.word	0x00000000
        /*0020*/ 	.short	0x000c
        /*0022*/ 	.short	0x0040
        /*0024*/ 	.byte	0x00, 0xf4, 0x21, 0x00


	//----- nvinfo : EIATTR_KPARAM_INFO
	.align		4
.L_20:
        /*0028*/ 	.byte	0x04, 0x17
        /*002a*/ 	.short	(.L_22 - .L_21)
.L_21:
        /*002c*/ 	.word	0x00000000
        /*0030*/ 	.short	0x000b
        /*0032*/ 	.short	0x0038
        /*0034*/ 	.byte	0x00, 0xf0, 0x11, 0x00


	//----- nvinfo : EIATTR_KPARAM_INFO
	.align		4
.L_22:
        /*0038*/ 	.byte	0x04, 0x17
        /*003a*/ 	.short	(.L_24 - .L_23)
.L_23:
        /*003c*/ 	.word	0x00000000
        /*0040*/ 	.short	0x000a
        /*0042*/ 	.short	0x0034
        /*0044*/ 	.byte	0x00, 0xf0, 0x11, 0x00


	//----- nvinfo : EIATTR_KPARAM_INFO
	.align		4
.L_24:
        /*0048*/ 	.byte	0x04, 0x17
        /*004a*/ 	.short	(.L_26 - .L_25)
.L_25:
        /*004c*/ 	.word	0x00000000
        /*0050*/ 	.short	0x0009
        /*0052*/ 	.short	0x0030
        /*0054*/ 	.byte	0x00, 0xf0, 0x11, 0x00


	//----- nvinfo : EIATTR_KPARAM_INFO
	.align		4
.L_26:
        /*0058*/ 	.byte	0x04, 0x17
        /*005a*/ 	.short	(.L_28 - .L_27)
.L_27:
        /*005c*/ 	.word	0x00000000
        /*0060*/ 	.short	0x0008
        /*0062*/ 	.short	0x002c
        /*0064*/ 	.byte	0x00, 0xf0, 0x11, 0x00


	//----- nvinfo : EIATTR_KPARAM_INFO
	.align		4
.L_28:
        /*0068*/ 	.byte	0x04, 0x17
        /*006a*/ 	.short	(.L_30 - .L_29)
.L_29:
        /*006c*/ 	.word	0x00000000
        /*0070*/ 	.short	0x0007
        /*0072*/ 	.short	0x0028
        /*0074*/ 	.byte	0x00, 0xf0, 0x11, 0x00


	//----- nvinfo : EIATTR_KPARAM_INFO
	.align		4
.L_30:
        /*0078*/ 	.byte	0x04, 0x17
        /*007a*/ 	.short	(.L_32 - .L_31)
.L_31:
        /*007c*/ 	.word	0x00000000
        /*0080*/ 	.short	0x0006
        /*0082*/ 	.short	0x0024
        /*0084*/ 	.byte	0x00, 0xf0, 0x11, 0x00


	//----- nvinfo : EIATTR_KPARAM_INFO
	.align		4
.L_32:
        /*0088*/ 	.byte	0x04, 0x17
        /*008a*/ 	.short	(.L_34 - .L_33)
.L_33:
        /*008c*/ 	.word	0x00000000
        /*0090*/ 	.short	0x0005
        /*0092*/ 	.short	0x0020
        /*0094*/ 	.byte	0x00, 0xf0, 0x11, 0x00


	//----- nvinfo : EIATTR_KPARAM_INFO
	.align		4
.L_34:
        /*0098*/ 	.byte	0x04, 0x17
        /*009a*/ 	.short	(.L_36 - .L_35)
.L_35:
        /*009c*/ 	.word	0x00000000
        /*00a0*/ 	.short	0x0004
        /*00a2*/ 	.short	0x001c
        /*00a4*/ 	.byte	0x00, 0xf0, 0x11, 0x00


	//----- nvinfo : EIATTR_KPARAM_INFO
	.align		4
.L_36:
        /*00a8*/ 	.byte	0x04, 0x17
        /*00aa*/ 	.short	(.L_38 - .L_37)
.L_37:
        /*00ac*/ 	.word	0x00000000
        /*00b0*/ 	.short	0x0003
        /*00b2*/ 	.short	0x0018
        /*00b4*/ 	.byte	0x00, 0xf0, 0x11, 0x00


	//----- nvinfo : EIATTR_KPARAM_INFO
	.align		4
.L_38:
        /*00b8*/ 	.byte	0x04, 0x17
        /*00ba*/ 	.short	(.L_40 - .L_39)
.L_39:
        /*00bc*/ 	.word	0x00000000
        /*00c0*/ 	.short	0x0002
        /*00c2*/ 	.short	0x0010
        /*00c4*/ 	.byte	0x00, 0xf4, 0x21, 0x00


	//----- nvinfo : EIATTR_KPARAM_INFO
	.align		4
.L_40:
        /*00c8*/ 	.byte	0x04, 0x17
        /*00ca*/ 	.short	(.L_42 - .L_41)
.L_41:
        /*00cc*/ 	.word	0x00000000
        /*00d0*/ 	.short	0x0001
        /*00d2*/ 	.short	0x0008
        /*00d4*/ 	.byte	0x00, 0xf4, 0x21, 0x00


	//----- nvinfo : EIATTR_KPARAM_INFO
	.align		4
.L_42:
        /*00d8*/ 	.byte	0x04, 0x17
        /*00da*/ 	.short	(.L_44 - .L_43)
.L_43:
        /*00dc*/ 	.word	0x00000000
        /*00e0*/ 	.short	0x0000
        /*00e2*/ 	.short	0x0000
        /*00e4*/ 	.byte	0x00, 0xf4, 0x21, 0x00


	//----- nvinfo : EIATTR_EXPLICIT_CLUSTER
	.align		4
.L_44:
        /*00e8*/ 	.byte	0x01, 0x3e
	.zero		2


	//----- nvinfo : EIATTR_CTA_PER_CLUSTER
	.align		4
        /*00ec*/ 	.byte	0x04, 0x3d
        /*00ee*/ 	.short	(.L_46 - .L_45)
.L_45:
        /*00f0*/ 	.word	0x00000002
        /*00f4*/ 	.word	0x00000001
        /*00f8*/ 	.word	0x00000001


	//----- nvinfo : EIATTR_AT_ENTRY_FRAGMENTS
	.align		4
.L_46:
        /*00fc*/ 	.byte	0x04, 0x4f
        /*00fe*/ 	.short	(.L_48 - .L_47)


	//   ....[0]....
.L_47:
        /*0100*/ 	.word	0x00000004


	//----- nvinfo : EIATTR_RESERVED_SMEM_USED
	.align		4
.L_48:
        /*0104*/ 	.byte	0x01, 0x41
	.zero		2


	//----- nvinfo : EIATTR_SPARSE_MMA_MASK
	.align		4
        /*0108*/ 	.byte	0x03, 0x50
        /*010a*/ 	.short	0x0000


	//----- nvinfo : EIATTR_TCGEN05_1CTA_USED
	.align		4
        /*010c*/ 	.byte	0x01, 0x51
	.zero		2


	//----- nvinfo : EIATTR_MAXREG_COUNT
	.align		4
        /*0110*/ 	.byte	0x03, 0x1b
        /*0112*/ 	.short	0x00ff


	//----- nvinfo : EIATTR_NUM_BARRIERS
	.align		4
        /*0114*/ 	.byte	0x02, 0x4c
        /*0116*/ 	.byte	0x01
	.zero		1


	//----- nvinfo : EIATTR_INT_WARP_WIDE_INSTR_OFFSETS
	.align		4
        /*0118*/ 	.byte	0x04, 0x31
        /*011a*/ 	.short	(.L_50 - .L_49)


	//   ....[0]....
.L_49:
        /*011c*/ 	.word	0x000025d0


	//   ....[1]....
        /*0120*/ 	.word	0x000025e0


	//   ....[2]....
        /*0124*/ 	.word	0x00003740


	//   ....[3]....
        /*0128*/ 	.word	0x00007200


	//   ....[4]....
        /*012c*/ 	.word	0x00007250


	//----- nvinfo : EIATTR_COOP_GROUP_MASK_REGIDS
	.align		4
.L_50:
        /*0130*/ 	.byte	0x04, 0x29
        /*0132*/ 	.short	(.L_52 - .L_51)


	//   ....[0]....
.L_51:
        /*0134*/ 	.word	0xffffffff


	//   ....[1]....
        /*0138*/ 	.word	0xffffffff


	//   ....[2]....
        /*013c*/ 	.word	0xffffffff


	//   ....[3]....
        /*0140*/ 	.word	0xffffffff


	//----- nvinfo : EIATTR_COOP_GROUP_INSTR_OFFSETS
	.align		4
.L_52:
        /*0144*/ 	.byte	0x04, 0x28
        /*0146*/ 	.short	(.L_54 - .L_53)


	//   ....[0]....
.L_53:
        /*0148*/ 	.word	0x00000060


	//   ....[1]....
        /*014c*/ 	.word	0x00000320


	//   ....[2]....
        /*0150*/ 	.word	0x00007090


	//   ....[3]....
        /*0154*/ 	.word	0x00007300


	//----- nvinfo : EIATTR_VRC_CTA_INIT_COUNT
	.align		4
.L_54:
        /*0158*/ 	.byte	0x02, 0x4a
        /*015a*/ 	.byte	0x80
	.zero		1


	//----- nvinfo : EIATTR_MBARRIER_INSTR_OFFSETS
	.align		4
        /*015c*/ 	.byte	0x04, 0x39
        /*015e*/ 	.short	(.L_56 - .L_55)


	//   ....[0]....
.L_55:
        /*0160*/ 	.word	0x00002690
        /*0164*/ 	.word	0x000000ff
        /*0168*/ 	.word	0x00000000
        /*016c*/ 	.short	0x0100
        /*016e*/ 	.byte	0x0f
	.zero		1


	//   ....[1]....
        /*0170*/ 	.word	0x00003780
        /*0174*/ 	.word	0x000000ff
        /*0178*/ 	.word	0x00006008
        /*017c*/ 	.short	0x0100
        /*017e*/ 	.byte	0x0d
	.zero		1


	//   ....[2]....
        /*0180*/ 	.word	0x000041d0
        /*0184*/ 	.word	0x000000ff
        /*0188*/ 	.word	0x00000000
        /*018c*/ 	.short	0x010a
        /*018e*/ 	.byte	0x0f
	.zero		1


	//   ....[3]....
        /*0190*/ 	.word	0x00005150
        /*0194*/ 	.word	0x000000ff
        /*0198*/ 	.word	0x00000000
        /*019c*/ 	.short	0x010a
        /*019e*/ 	.byte	0x0f
	.zero		1


	//   ....[4]....
        /*01a0*/ 	.word	0x00005280
        /*01a4*/ 	.word	0x000000ff
        /*01a8*/ 	.word	0x00006000
        /*01ac*/ 	.short	0x0108
        /*01ae*/ 	.byte	0x0d
	.zero		1


	//   ....[5]....
        /*01b0*/ 	.word	0x00005300
        /*01b4*/ 	.word	0x000000ff
        /*01b8*/ 	.word	0x00006008
        /*01bc*/ 	.short	0x0108
        /*01be*/ 	.byte	0x0d
	.zero		1


	//   ....[6]....
        /*01c0*/ 	.word	0x00007320
        /*01c4*/ 	.word	0x000000ff
        /*01c8*/ 	.word	0x00000000
        /*01cc*/ 	.short	0x010a
        /*01ce*/ 	.byte	0x0f
	.zero		1


	//   ....[7]....
        /*01d0*/ 	.word	0x00007350
        /*01d4*/ 	.word	0x000000ff
        /*01d8*/ 	.word	0x00000000
        /*01dc*/ 	.short	0x010a
        /*01de*/ 	.byte	0x0f
	.zero		1


	//----- nvinfo : EIATTR_NUM_MBARRIERS
	.align		4
.L_56:
        /*01e0*/ 	.byte	0x03, 0x38
        /*01e2*/ 	.short	0x0002


	//----- nvinfo : EIATTR_EXIT_INSTR_OFFSETS
	.align		4
        /*01e4*/ 	.byte	0x04, 0x1c
        /*01e6*/ 	.short	(.L_58 - .L_57)


	//   ....[0]....
.L_57:
        /*01e8*/ 	.word	0x00007310


	//----- nvinfo : EIATTR_REQNTID
	.align		4
.L_58:
        /*01ec*/ 	.byte	0x04, 0x10
        /*01ee*/ 	.short	(.L_60 - .L_59)
.L_59:
        /*01f0*/ 	.word	0x00000080
        /*01f4*/ 	.word	0x00000001
        /*01f8*/ 	.word	0x00000001


	//----- nvinfo : EIATTR_CRS_STACK_SIZE
	.align		4
.L_60:
        /*01fc*/ 	.byte	0x04, 0x1e
        /*01fe*/ 	.short	(.L_62 - .L_61)
.L_61:
        /*0200*/ 	.word	0x00000000


	//----- nvinfo : EIATTR_CBANK_PARAM_SIZE
	.align		4
.L_62:
        /*0204*/ 	.byte	0x03, 0x19
        /*0206*/ 	.short	0x0050


	//----- nvinfo : EIATTR_PARAM_CBANK
	.align		4
        /*0208*/ 	.byte	0x04, 0x0a
        /*020a*/ 	.short	(.L_64 - .L_63)
	.align		4
.L_63:
        /*020c*/ 	.word	index@(.nv.constant0.matmul_kernel)
        /*0210*/ 	.short	0x0380
        /*0212*/ 	.short	0x0050


	//----- nvinfo : EIATTR_SW_WAR
	.align		4
.L_64:
        /*0214*/ 	.byte	0x04, 0x36
        /*0216*/ 	.short	(.L_66 - .L_65)
.L_65:
        /*0218*/ 	.word	0x00000008
.L_66:


//--------------------- .nv.compat                --------------------------
	.section	.nv.compat,"",@"SHT_CUDA_COMPAT_INFO"
	.align	4
        /*0000*/ 	.byte	0x02, 0x02, 0x02, 0x00, 0x02, 0x05, 0x05, 0x00, 0x02, 0x03, 0x00, 0x00, 0x02, 0x06, 0x01, 0x00


//--------------------- .nv.callgraph             --------------------------
	.section	.nv.callgraph,"",@"SHT_CUDA_CALLGRAPH"
	.align	4
	.sectionentsize	8
	.align		4
        /*0000*/ 	.word	0x00000000
	.align		4
        /*0004*/ 	.word	0xffffffff
	.align		4
        /*0008*/ 	.word	0x00000000
	.align		4
        /*000c*/ 	.word	0xfffffffe
	.align		4
        /*0010*/ 	.word	0x00000000
	.align		4
        /*0014*/ 	.word	0xfffffffd
	.align		4
        /*0018*/ 	.word	0x00000000
	.align		4
        /*001c*/ 	.word	0xfffffffc


//--------------------- .text.matmul_kernel       --------------------------
	.section	.text.matmul_kernel,"ax",@progbits
	.align	128
        .global         matmul_kernel
        .type           matmul_kernel,@function
        .size           matmul_kernel,(.L_x_20 - matmul_kernel)
        .other          matmul_kernel,@"STO_CUDA_ENTRY STV_DEFAULT"
matmul_kernel:
.text.matmul_kernel:
[----:B------:R-:W0:Y:S01]  /*0000*/  LDC R1, c[0x0][0x37c] ;  /* 0x0000df00ff017b82 */ /* 0x000e220000000800 */
[----:B------:R-:W1:Y:S01]  /*0010*/  S2R R68, SR_TID.X ;  /* 0x0000000000447919 */ /* 0x000e620000002100 */
[----:B------:R-:W2:Y:S01]  /*0020*/  LDCU.64 UR26, c[0x0][0x358] ;  /* 0x00006b00ff1a77ac */ /* 0x000ea20008000a00 */
[----:B-1----:R-:W-:-:S13]  /*0030*/  ISETP.GE.U32.AND P1, PT, R68, 0x20, PT ;  /* 0x000000204400780c */ /* 0x002fda0003f26070 */
[----:B--2---:R-:W-:Y:S05]  /*0040*/  @P1 BRA `(.L_x_0) ;  /* 0x0000000000b81947 */ /* 0x004fea0003800000 */
[----:B------:R-:W1:Y:S01]  /*0050*/  S2UR UR6, SR_CgaCtaId ;  /* 0x00000000000679c3 */ /* 0x000e620000008800 */
[----:B------:R-:W-:Y:S01]  /*0060*/  NOP ;  /* 0x0000000000007918 */ /* 0x000fe20000000000 */
[----:B------:R-:W-:Y:S02]  /*0070*/  UMOV UR4, 0x40 ;  /* 0x0000004000047882 */ /* 0x000fe40000000000 */
[----:B-1----:R-:W-:-:S09]  /*0080*/  ULEA UR4, UR6, UR4, 0x18 ;  /* 0x0000000406047291 */ /* 0x002fd2000f8ec0ff */
[----:B------:R-:W1:Y:S01]  /*0090*/  LDS.U8 R0, [UR4] ;  /* 0x00000004ff007984 */ /* 0x000e620008000000 */
[----:B------:R-:W-:Y:S02]  /*00a0*/  UMOV UR4, 0x400 ;  /* 0x0000040000047882 */ /* 0x000fe40000000000 */
[----:B------:R-:W-:Y:S01]  /*00b0*/  ULEA UR4, UR6, UR4, 0x18 ;  /* 0x0000000406047291 */ /* 0x000fe2000f8ec0ff */
[----:B-1----:R-:W-:-:S13]  /*00c0*/  ISETP.NE.AND P0, PT, R0, RZ, PT ;  /* 0x000000ff0000720c */ /* 0x002fda0003f05270 */
[----:B------:R-:W-:Y:S05]  /*00d0*/  @P0 BRA `(.L_x_1) ;  /* 0x00000000007c0947 */ /* 0x000fea0003800000 */
[----:B------:R-:W-:-:S13]  /*00e0*/  ELECT P0, URZ, PT ;  /* 0x0000000000ff782f */ /* 0x000fda0003800000 */
[----:B------:R-:W-:Y:S05]  /*00f0*/  @!P0 BRA `(.L_x_2) ;  /* 0x0000000000848947 */ /* 0x000fea0003800000 */
[----:B------:R-:W-:Y:S01]  /*0100*/  UMOV UR5, 0x4 ;  /* 0x0000000400057882 */ /* 0x000fe20000000000 */
[----:B------:R-:W-:Y:S02]  /*0110*/  IMAD.MOV.U32 R4, RZ, RZ, 0x1 ;  /* 0x00000001ff047424 */ /* 0x000fe400078e00ff */
[----:B------:R-:W-:Y:S02]  /*0120*/  IMAD.MOV.U32 R5, RZ, RZ, 0xf ;  /* 0x0000000fff057424 */ /* 0x000fe400078e00ff */
[----:B------:R-:W-:Y:S04]  /*0130*/  DEPBAR.LE SB1, 0x36 ;  /* 0x00009d800000791a */ /* 0x000fe80000000000 */
[----:B------:R-:W1:Y:S02]  /*0140*/  UTCATOMSWS.FIND_AND_SET.ALIGN UP0, UR5, UR5 ;  /* 0x00000005000575e3 */ /* 0x000e640008000800 */
[----:B-1----:R-:W-:-:S04]  /*0150*/  PLOP3.LUT P0, PT, PT, PT, UP0, 0x80, 0x8 ;  /* 0x000000000008781c */ /* 0x002fc80003f0f008 */
[----:B------:R-:W-:-:S04]  /*0160*/  SEL R0, RZ, 0xffffffff, !P0 ;  /* 0xffffffffff007807 */ /* 0x000fc80004000000 */
[----:B------:R-:W-:Y:S01]  /*0170*/  ISETP.NE.AND P0, PT, R0, RZ, PT ;  /* 0x000000ff0000720c */ /* 0x000fe20003f05270 */
[----:B------:R-:W-:-:S12]  /*0180*/  IMAD.U32 R0, RZ, RZ, UR5 ;  /* 0x00000005ff007e24 */ /* 0x000fd8000f8e00ff */
[----:B------:R-:W-:Y:S05]  /*0190*/  @P0 BRA `(.L_x_3) ;  /* 0x0000000000240947 */ /* 0x000fea0003800000 */
.L_x_4:
[----:B------:R-:W-:Y:S05]  /*01a0*/  NANOSLEEP 0x64 ;  /* 0x000000640000795d */ /* 0x000fea0003800000 */
[----:B------:R-:W-:-:S05]  /*01b0*/  UMOV UR5, 0x4 ;  /* 0x0000000400057882 */ /* 0x000fca0000000000 */
[----:B------:R-:W-:Y:S04]  /*01c0*/  DEPBAR.LE SB1, 0x36 ;  /* 0x00009d800000791a */ /* 0x000fe80000000000 */
[----:B------:R-:W1:Y:S02]  /*01d0*/  UTCATOMSWS.FIND_AND_SET.ALIGN UP0, UR5, UR5 ;  /* 0x00000005000575e3 */ /* 0x000e640008000800 */
[----:B-1----:R-:W-:-:S04]  /*01e0*/  PLOP3.LUT P0, PT, PT, PT, UP0, 0x80, 0x8 ;  /* 0x000000000008781c */ /* 0x002fc80003f0f008 */
[----:B------:R-:W-:-:S04]  /*01f0*/  SEL R0, RZ, 0xffffffff, !P0 ;  /* 0xffffffffff007807 */ /* 0x000fc80004000000 */
[----:B------:R-:W-:Y:S01]  /*0200*/  ISETP.NE.AND P0, PT, R0, RZ, PT ;  /* 0x000000ff0000720c */ /* 0x000fe20003f05270 */
[----:B------:R-:W-:-:S12]  /*0210*/  IMAD.U32 R0, RZ, RZ, UR5 ;  /* 0x00000005ff007e24 */ /* 0x000fd8000f8e00ff */
[----:B------:R-:W-:Y:S05]  /*0220*/  @!P0 BRA `(.L_x_4) ;  /* 0xfffffffc00dc8947 */ /* 0x000fea000383ffff */
.L_x_3:
[C---:B------:R-:W-:Y:S01]  /*0230*/  VIADD R3, R0.reuse, 0x10 ;  /* 0x0000001000037836 */ /* 0x040fe20000000000 */
[----:B------:R-:W-:Y:S01]  /*0240*/  UMOV UR5, 0x50 ;  /* 0x0000005000057882 */ /* 0x000fe20000000000 */
[----:B------:R-:W-:Y:S01]  /*0250*/  SHF.L.U32 R2, R5, R0, RZ ;  /* 0x0000000005027219 */ /* 0x000fe200000006ff */
[----:B------:R-:W-:Y:S01]  /*0260*/  ULEA UR5, UR6, UR5, 0x18 ;  /* 0x0000000506057291 */ /* 0x000fe2000f8ec0ff */
[----:B------:R-:W-:Y:S01]  /*0270*/  IMAD.SHL.U32 R0, R0, 0x20, RZ ;  /* 0x0000002000007824 */ /* 0x000fe200078e00ff */
[----:B------:R-:W-:-:S04]  /*0280*/  SHF.L.U32 R3, R4, R3, RZ ;  /* 0x0000000304037219 */ /* 0x000fc800000006ff */
[----:B------:R-:W-:-:S05]  /*0290*/  LOP3.LUT R2, R3, R2, RZ, 0xfc, !PT ;  /* 0x0000000203027212 */ /* 0x000fca00078efcff */
[----:B------:R1:W-:Y:S04]  /*02a0*/  ATOMS.OR RZ, [UR5], R2 ;  /* 0x00000002ffff798c */ /* 0x0003e8000b000005 */
[----:B------:R1:W-:Y:S01]  /*02b0*/  STS [UR4], R0 ;  /* 0x00000000ff007988 */ /* 0x0003e20008000804 */
[----:B------:R-:W-:Y:S05]  /*02c0*/  BRA `(.L_x_2) ;  /* 0x0000000000107947 */ /* 0x000fea0003800000 */
.L_x_1:
[----:B------:R-:W-:Y:S01]  /*02d0*/  IMAD.MOV.U32 R0, RZ, RZ, -0x1 ;  /* 0xffffffffff007424 */ /* 0x000fe200078e00ff */
[----:B------:R-:W-:-:S04]  /*02e0*/  MOV R2, 0x310 ;  /* 0x0000031000027802 */ /* 0x000fc80000000f00 */
[----:B------:R1:W-:Y:S03]  /*02f0*/  STS [UR4], R0 ;  /* 0x00000000ff007988 */ /* 0x0003e60008000804 */
[----:B01----:R-:W-:Y:S05]  /*0300*/  CALL.REL.NOINC `($__internal_1_$__cuda_sm10x_tcgen05_guardrail_trap_phase_invalid_during_alloc) ;  /* 0x0000007000287944 */ /* 0x003fea0003c00000 */
.L_x_2:
[----:B------:R-:W-:Y:S05]  /*0310*/  WARPSYNC.ALL ;  /* 0x0000000000007948 */ /* 0x000fea0003800000 */
[----:B------:R-:W-:Y:S01]  /*0320*/  NOP ;  /* 0x0000000000007918 */ /* 0x000fe20000000000 */
.L_x_0:
[----:B------:R-:W2:Y:S08]  /*0330*/  LDC.64 R20, c[0x0][0x398] ;  /* 0x0000e600ff147b82 */ /* 0x000eb00000000a00 */
[----:B------:R-:W3:Y:S02]  /*0340*/  S2UR UR5, SR_CgaSize ;  /* 0x00000000000579c3 */ /* 0x000ee40000008a00 */
[----:B---3--:R-:W-:-:S12]  /*0350*/  UIMAD UR5, UR5, -0xa0, URZ ;  /* 0xffffff60050578a4 */ /* 0x008fd8000f8e02ff */
[----:B------:R-:W3:Y:S01]  /*0360*/  LDCU UR5, c[0x0][UR5+0x2b0] ;  /* 0x00005600050577ac */ /* 0x000ee20008000800 */
[----:B------:R-:W4:Y:S08]  /*0370*/  S2UR UR4, SR_CTAID.X ;  /* 0x00000000000479c3 */ /* 0x000f300000002500 */
[----:B------:R-:W1:Y:S02]  /*0380*/  LDC.64 R104, c[0x0][0x3a8] ;  /* 0x0000ea00ff687b82 */ /* 0x000e640000000a00 */
[----:B-12---:R-:W-:Y:S01]  /*0390*/  VIADD R0, R21, 0xff ;  /* 0x000000ff15007836 */ /* 0x006fe20000000000 */
[----:B------:R-:W-:-:S04]  /*03a0*/  IABS R13, R20 ;  /* 0x00000014000d7213 */ /* 0x000fc80000000000 */
[----:B------:R-:W-:Y:S02]  /*03b0*/  SHF.R.S32.HI R3, RZ, 0x1f, R0 ;  /* 0x0000001fff037819 */ /* 0x000fe40000011400 */
[----:B----4-:R-:W-:Y:S01]  /*03c0*/  I2FP.F32.U32 R5, UR4 ;  /* 0x0000000400057c45 */ /* 0x010fe20008201000 */
[----:B------:R-:W1:Y:S01]  /*03d0*/  S2UR UR4, SR_CgaCtaId ;  /* 0x00000000000479c3 */ /* 0x000e620000008800 */
[----:B------:R-:W-:-:S03]  /*03e0*/  LEA.HI R3, R3, R0, RZ, 0x8 ;  /* 0x0000000003037211 */ /* 0x000fc600078f40ff */
[----:B---3--:R-:W-:Y:S01]  /*03f0*/  FMUL R5, R5, UR5 ;  /* 0x0000000505057c20 */ /* 0x008fe20008400000 */
[----:B------:R-:W-:-:S05]  /*0400*/  SHF.R.S32.HI R3, RZ, 0x8, R3 ;  /* 0x00000008ff037819 */ /* 0x000fca0000011403 */
[----:B------:R-:W-:Y:S01]  /*0410*/  IMAD.SHL.U32 R4, R3, 0x8, RZ ;  /* 0x0000000803047824 */ /* 0x000fe200078e00ff */
[----:B------:R-:W-:Y:S04]  /*0420*/  F2I.U32.TRUNC.NTZ R5, R5 ;  /* 0x0000000500057305 */ /* 0x000fe8000020f000 */
[----:B------:R-:W-:-:S04]  /*0430*/  IABS R7, R4 ;  /* 0x0000000400077213 */ /* 0x000fc80000000000 */
[----:B------:R-:W2:Y:S08]  /*0440*/  I2F.RP R0, R7 ;  /* 0x0000000700007306 */ /* 0x000eb00000209400 */
[----:B--2---:R-:W2:Y:S02]  /*0450*/  MUFU.RCP R0, R0 ;  /* 0x0000000000007308 */ /* 0x004ea40000001000 */
[----:B--2---:R-:W-:Y:S01]  /*0460*/  VIADD R2, R0, 0xffffffe ;  /* 0x0ffffffe00027836 */ /* 0x004fe20000000000 */
[----:B------:R-:W-:-:S05]  /*0470*/  IABS R0, R5 ;  /* 0x0000000500007213 */ /* 0x000fca0000000000 */
[----:B------:R2:W3:Y:S02]  /*0480*/  F2I.FTZ.U32.TRUNC.NTZ R3, R2 ;  /* 0x0000000200037305 */ /* 0x0004e4000021f000 */
[----:B--2---:R-:W-:Y:S02]  /*0490*/  IMAD.MOV.U32 R2, RZ, RZ, RZ ;  /* 0x000000ffff027224 */ /* 0x004fe400078e00ff */
[----:B---3--:R-:W-:-:S04]  /*04a0*/  IMAD.MOV R6, RZ, RZ, -R3 ;  /* 0x000000ffff067224 */ /* 0x008fc800078e0a03 */
[----:B------:R-:W-:Y:S01]  /*04b0*/  IMAD R9, R6, R7, RZ ;  /* 0x0000000706097224 */ /* 0x000fe200078e02ff */
[----:B------:R-:W-:-:S03]  /*04c0*/  IABS R6, R4 ;  /* 0x0000000400067213 */ /* 0x000fc60000000000 */
[----:B------:R-:W-:-:S04]  /*04d0*/  IMAD.HI.U32 R3, R3, R9, R2 ;  /* 0x0000000903037227 */ /* 0x000fc800078e0002 */
[----:B------:R-:W-:Y:S02]  /*04e0*/  IMAD.MOV R2, RZ, RZ, -R6 ;  /* 0x000000ffff027224 */ /* 0x000fe400078e0a06 */
[----:B------:R-:W-:-:S04]  /*04f0*/  IMAD.HI.U32 R3, R3, R0, RZ ;  /* 0x0000000003037227 */ /* 0x000fc800078e00ff */
[----:B------:R-:W-:Y:S01]  /*0500*/  IMAD R0, R3, R2, R0 ;  /* 0x0000000203007224 */ /* 0x000fe200078e0200 */
[----:B------:R-:W-:Y:S04]  /*0510*/  BAR.SYNC.DEFER_BLOCKING 0x0 ;  /* 0x0000000000007b1d */ /* 0x000fe80000010000 */
[----:B------:R-:W-:-:S13]  /*0520*/  ISETP.GT.U32.AND P2, PT, R7, R0, PT ;  /* 0x000000000700720c */ /* 0x000fda0003f44070 */
[----:B------:R-:W-:Y:S02]  /*0530*/  @!P2 IMAD.IADD R0, R0, 0x1, -R7 ;  /* 0x000000010000a824 */ /* 0x000fe400078e0a07 */
[----:B------:R-:W-:Y:S01]  /*0540*/  @!P2 VIADD R3, R3, 0x1 ;  /* 0x000000010303a836 */ /* 0x000fe20000000000 */
[----:B------:R-:W-:Y:S02]  /*0550*/  ISETP.NE.AND P2, PT, R4, RZ, PT ;  /* 0x000000ff0400720c */ /* 0x000fe40003f45270 */
[----:B------:R-:W-:Y:S02]  /*0560*/  ISETP.GE.U32.AND P0, PT, R0, R7, PT ;  /* 0x000000070000720c */ /* 0x000fe40003f06070 */
[----:B------:R-:W-:-:S04]  /*0570*/  LOP3.LUT R0, R5, R4, RZ, 0x3c, !PT ;  /* 0x0000000405007212 */ /* 0x000fc800078e3cff */
[----:B------:R-:W-:Y:S01]  /*0580*/  ISETP.GE.AND P3, PT, R0, RZ, PT ;  /* 0x000000ff0000720c */ /* 0x000fe20003f66270 */
[----:B------:R-:W-:-:S06]  /*0590*/  VIADD R0, R20, 0x3f ;  /* 0x0000003f14007836 */ /* 0x000fcc0000000000 */
[----:B------:R-:W-:-:S04]  /*05a0*/  @P0 VIADD R3, R3, 0x1 ;  /* 0x0000000103030836 */ /* 0x000fc80000000000 */
[----:B------:R-:W-:Y:S01]  /*05b0*/  IMAD.MOV.U32 R2, RZ, RZ, R3 ;  /* 0x000000ffff027224 */ /* 0x000fe200078e0003 */
[----:B------:R-:W-:-:S03]  /*05c0*/  SHF.R.S32.HI R3, RZ, 0x1f, R0 ;  /* 0x0000001fff037819 */ /* 0x000fc60000011400 */
[----:B------:R-:W-:Y:S01]  /*05d0*/  @!P3 IMAD.MOV R2, RZ, RZ, -R2 ;  /* 0x000000ffff02b224 */ /* 0x000fe200078e0a02 */
[----:B------:R-:W-:Y:S02]  /*05e0*/  @!P2 LOP3.LUT R2, RZ, R4, RZ, 0x33, !PT ;  /* 0x00000004ff02a212 */ /* 0x000fe400078e33ff */
[----:B------:R-:W-:-:S03]  /*05f0*/  LEA.HI R3, R3, R0, RZ, 0x6 ;  /* 0x0000000003037211 */ /* 0x000fc600078f30ff */
[----:B------:R-:W-:Y:S02]  /*0600*/  IMAD.SHL.U32 R8, R2, 0x8, RZ ;  /* 0x0000000802087824 */ /* 0x000fe400078e00ff */
[----:B------:R-:W-:-:S03]  /*0610*/  IMAD.MOV R2, RZ, RZ, -R2 ;  /* 0x000000ffff027224 */ /* 0x000fc600078e0a02 */
[----:B------:R-:W-:Y:S01]  /*0620*/  LEA.HI.SX32 R3, R3, -R8, 0x1a ;  /* 0x8000000803037211 */ /* 0x000fe200078fd2ff */
[----:B------:R-:W-:-:S03]  /*0630*/  IMAD R10, R4, R2, R5 ;  /* 0x00000002040a7224 */ /* 0x000fc600078e0205 */
[----:B------:R-:W-:Y:S02]  /*0640*/  VIMNMX R11, PT, PT, R3, 0x8, PT ;  /* 0x00000008030b7848 */ /* 0x000fe40003fe0100 */
[----:B------:R-:W-:Y:S02]  /*0650*/  IABS R9, R10 ;  /* 0x0000000a00097213 */ /* 0x000fe40000000000 */
[-C--:B------:R-:W-:Y:S02]  /*0660*/  IABS R7, R11.reuse ;  /* 0x0000000b00077213 */ /* 0x080fe40000000000 */
[----:B------:R-:W-:Y:S02]  /*0670*/  IABS R4, R11 ;  /* 0x0000000b00047213 */ /* 0x000fe40000000000 */
[----:B------:R-:W2:Y:S08]  /*0680*/  I2F.RP R0, R7 ;  /* 0x0000000700007306 */ /* 0x000eb00000209400 */
[----:B--2---:R-:W2:Y:S02]  /*0690*/  MUFU.RCP R0, R0 ;  /* 0x0000000000007308 */ /* 0x004ea40000001000 */
[----:B--2---:R-:W-:-:S02]  /*06a0*/  VIADD R3, R0, 0xffffffe ;  /* 0x0ffffffe00037836 */ /* 0x004fc40000000000 */
[----:B------:R-:W-:Y:S01]  /*06b0*/  IMAD.MOV R0, RZ, RZ, -R4 ;  /* 0x000000ffff007224 */ /* 0x000fe200078e0a04 */
[----:B------:R-:W-:-:S03]  /*06c0*/  IABS R4, R21 ;  /* 0x0000001500047213 */ /* 0x000fc60000000000 */
[----:B------:R-:W2:Y:S02]  /*06d0*/  F2I.FTZ.U32.TRUNC.NTZ R3, R3 ;  /* 0x0000000300037305 */ /* 0x000ea4000021f000 */
[----:B--2---:R-:W-:-:S04]  /*06e0*/  IMAD.MOV R6, RZ, RZ, -R3 ;  /* 0x000000ffff067224 */ /* 0x004fc800078e0a03 */
[----:B------:R-:W-:-:S04]  /*06f0*/  IMAD.MOV.U32 R2, RZ, RZ, R6 ;  /* 0x000000ffff027224 */ /* 0x000fc800078e0006 */
[----:B------:R-:W-:Y:S02]  /*0700*/  IMAD R5, R2, R7, RZ ;  /* 0x0000000702057224 */ /* 0x000fe400078e02ff */
[----:B------:R-:W-:-:S04]  /*0710*/  IMAD.MOV.U32 R2, RZ, RZ, RZ ;  /* 0x000000ffff027224 */ /* 0x000fc800078e00ff */
[----:B------:R-:W-:Y:S02]  /*0720*/  IMAD.HI.U32 R2, R3, R5, R2 ;  /* 0x0000000503027227 */ /* 0x000fe400078e0002 */
[----:B------:R-:W2:Y:S04]  /*0730*/  I2F.RP R3, R13 ;  /* 0x0000000d00037306 */ /* 0x000ea80000209400 */
[----:B------:R-:W-:-:S04]  /*0740*/  IMAD.HI.U32 R2, R2, R9, RZ ;  /* 0x0000000902027227 */ /* 0x000fc800078e00ff */
[----:B------:R-:W-:Y:S01]  /*0750*/  IMAD R0, R2, R0, R9 ;  /* 0x0000000002007224 */ /* 0x000fe200078e0209 */
[----:B------:R-:W3:Y:S04]  /*0760*/  I2F.RP R5, R4 ;  /* 0x0000000400057306 */ /* 0x000ee80000209400 */
[----:B------:R-:W-:-:S04]  /*0770*/  ISETP.GT.U32.AND P2, PT, R7, R0, PT ;  /* 0x000000000700720c */ /* 0x000fc80003f44070 */
[----:B--2---:R-:W2:Y:S08]  /*0780*/  MUFU.RCP R3, R3 ;  /* 0x0000000300037308 */ /* 0x004eb00000001000 */
[----:B---3--:R-:W-:Y:S01]  /*0790*/  MUFU.RCP R5, R5 ;  /* 0x0000000500057308 */ /* 0x008fe20000001000 */
[----:B------:R-:W-:Y:S02]  /*07a0*/  @!P2 IMAD.IADD R0, R0, 0x1, -R7 ;  /* 0x000000010000a824 */ /* 0x000fe400078e0a07 */
[----:B------:R-:W-:Y:S01]  /*07b0*/  @!P2 VIADD R2, R2, 0x1 ;  /* 0x000000010202a836 */ /* 0x000fe20000000000 */
[----:B------:R-:W-:-:S02]  /*07c0*/  ISETP.NE.AND P2, PT, R11, RZ, PT ;  /* 0x000000ff0b00720c */ /* 0x000fc40003f45270 */
[----:B------:R-:W-:Y:S02]  /*07d0*/  ISETP.GE.U32.AND P0, PT, R0, R7, PT ;  /* 0x000000070000720c */ /* 0x000fe40003f06070 */
[----:B------:R-:W-:Y:S01]  /*07e0*/  LOP3.LUT R0, R10, R11, RZ, 0x3c, !PT ;  /* 0x0000000b0a007212 */ /* 0x000fe200078e3cff */
[----:B--2---:R-:W-:Y:S02]  /*07f0*/  VIADD R6, R3, 0xffffffe ;  /* 0x0ffffffe03067836 */ /* 0x004fe40000000000 */
[----:B------:R-:W2:Y:S01]  /*0800*/  S2R R3, SR_CgaCtaId ;  /* 0x0000000000037919 */ /* 0x000ea20000008800 */
[----:B------:R-:W-:Y:S01]  /*0810*/  ISETP.GE.AND P3, PT, R0, RZ, PT ;  /* 0x000000ff0000720c */ /* 0x000fe20003f66270 */
[----:B------:R-:W3:Y:S01]  /*0820*/  F2I.FTZ.U32.TRUNC.NTZ R7, R6 ;  /* 0x0000000600077305 */ /* 0x000ee2000021f000 */
[----:B------:R-:W-:-:S04]  /*0830*/  MOV R0, 0x400 ;  /* 0x0000040000007802 */ /* 0x000fc80000000f00 */
[----:B------:R-:W-:Y:S01]  /*0840*/  R2UR UR13, R0 ;  /* 0x00000000000d72ca */ /* 0x000fe200000e0000 */
[----:B------:R-:W-:-:S04]  /*0850*/  @P0 VIADD R2, R2, 0x1 ;  /* 0x0000000102020836 */ /* 0x000fc80000000000 */
[----:B------:R-:W-:-:S04]  /*0860*/  IMAD.MOV.U32 R12, RZ, RZ, R2 ;  /* 0x000000ffff0c7224 */ /* 0x000fc800078e0002 */
[----:B------:R-:W-:Y:S01]  /*0870*/  @!P3 IMAD.MOV R12, RZ, RZ, -R12 ;  /* 0x000000ffff0cb224 */ /* 0x000fe200078e0a0c */
[----:B------:R-:W-:Y:S01]  /*0880*/  @!P2 LOP3.LUT R12, RZ, R11, RZ, 0x33, !PT ;  /* 0x0000000bff0ca212 */ /* 0x000fe200078e33ff */
[----:B---3--:R-:W-:Y:S01]  /*0890*/  IMAD.MOV R6, RZ, RZ, -R7 ;  /* 0x000000ffff067224 */ /* 0x008fe200078e0a07 */
[----:B------:R-:W-:Y:S01]  /*08a0*/  ISETP.NE.AND P2, PT, R20, RZ, PT ;  /* 0x000000ff1400720c */ /* 0x000fe20003f45270 */
[----:B-1----:R-:W-:Y:S02]  /*08b0*/  ULEA UR13, UR4, UR13, 0x18 ;  /* 0x0000000d040d7291 */ /* 0x002fe4000f8ec0ff */
[----:B------:R-:W-:-:S04]  /*08c0*/  IMAD.MOV R0, RZ, RZ, -R12 ;  /* 0x000000ffff007224 */ /* 0x000fc800078e0a0c */
[----:B------:R-:W-:Y:S02]  /*08d0*/  IMAD R0, R11, R0, R10 ;  /* 0x000000000b007224 */ /* 0x000fe400078e020a */
[----:B------:R-:W-:Y:S01]  /*08e0*/  VIADD R10, R5, 0xffffffe ;  /* 0x0ffffffe050a7836 */ /* 0x000fe20000000000 */
[----:B------:R-:W-:Y:S01]  /*08f0*/  LOP3.LUT R5, R68, 0x3f, RZ, 0xc0, !PT ;  /* 0x0000003f44057812 */ /* 0x000fe200078ec0ff */
[----:B------:R-:W-:Y:S01]  /*0900*/  IMAD.IADD R0, R8, 0x1, R0 ;  /* 0x0000000108007824 */ /* 0x000fe200078e0200 */
[----:B------:R-:W1:Y:S01]  /*0910*/  LDS R14, [UR13] ;  /* 0x0000000dff0e7984 */ /* 0x000e620008000800 */
[----:B------:R3:W4:Y:S02]  /*0920*/  F2I.FTZ.U32.TRUNC.NTZ R11, R10 ;  /* 0x0000000a000b7305 */ /* 0x000724000021f000 */
[----:B------:R-:W-:Y:S02]  /*0930*/  IMAD R2, R0, 0x40, R5 ;  /* 0x0000004000027824 */ /* 0x000fe400078e0205 */
[----:B------:R-:W-:-:S02]  /*0940*/  IMAD R5, R6, R13, RZ ;  /* 0x0000000d06057224 */ /* 0x000fc400078e02ff */
[----:B------:R-:W-:Y:S01]  /*0950*/  IMAD.MOV.U32 R6, RZ, RZ, RZ ;  /* 0x000000ffff067224 */ /* 0x000fe200078e00ff */
[----:B------:R-:W-:Y:S01]  /*0960*/  IABS R8, R2 ;  /* 0x0000000200087213 */ /* 0x000fe20000000000 */
[----:B------:R-:W-:Y:S01]  /*0970*/  IMAD.SHL.U32 R0, R12, 0x100, RZ ;  /* 0x000001000c007824 */ /* 0x000fe200078e00ff */
[----:B------:R-:W-:Y:S01]  /*0980*/  BAR.SYNC.DEFER_BLOCKING 0x0 ;  /* 0x0000000000007b1d */ /* 0x000fe20000010000 */
[----:B------:R-:W-:Y:S01]  /*0990*/  IMAD.HI.U32 R7, R7, R5, R6 ;  /* 0x0000000507077227 */ /* 0x000fe200078e0006 */
[----:B------:R-:W-:Y:S02]  /*09a0*/  SHF.R.U32.HI R6, RZ, 0x5, R68 ;  /* 0x00000005ff067819 */ /* 0x000fe40000011644 */
[----:B------:R-:W-:Y:S01]  /*09b0*/  ISETP.GE.AND P4, PT, R2, RZ, PT ;  /* 0x000000ff0200720c */ /* 0x000fe20003f86270 */
[----:B---3--:R-:W-:Y:S02]  /*09c0*/  IMAD.MOV.U32 R10, RZ, RZ, RZ ;  /* 0x000000ffff0a7224 */ /* 0x008fe400078e00ff */
[----:B------:R-:W-:-:S04]  /*09d0*/  IMAD.HI.U32 R7, R7, R8, RZ ;  /* 0x0000000807077227 */ /* 0x000fc800078e00ff */
[----:B------:R-:W-:Y:S02]  /*09e0*/  IMAD.MOV R7, RZ, RZ, -R7 ;  /* 0x000000ffff077224 */ /* 0x000fe400078e0a07 */
[----:B--2---:R-:W-:Y:S02]  /*09f0*/  IMAD R9, R3, 0x80, R6 ;  /* 0x0000008003097824 */ /* 0x004fe400078e0206 */
[C---:B------:R-:W-:Y:S02]  /*0a00*/  IMAD R8, R13.reuse, R7, R8 ;  /* 0x000000070d087224 */ /* 0x040fe400078e0208 */
[----:B----4-:R-:W-:Y:S01]  /*0a10*/  IMAD.MOV R5, RZ, RZ, -R11 ;  /* 0x000000ffff057224 */ /* 0x010fe200078e0a0b */
[----:B------:R-:W-:Y:S01]  /*0a20*/  LOP3.LUT R9, R0, 0x83, R9, 0xf8, !PT ;  /* 0x0000008300097812 */ /* 0x000fe200078ef809 */
[----:B------:R-:W-:Y:S01]  /*0a30*/  IMAD.SHL.U32 R7, R6, 0x200000, RZ ;  /* 0x0020000006077824 */ /* 0x000fe200078e00ff */
[----:B------:R-:W-:Y:S01]  /*0a40*/  ISETP.GT.U32.AND P0, PT, R13, R8, PT ;  /* 0x000000080d00720c */ /* 0x000fe20003f04070 */
[----:B------:R-:W-:Y:S01]  /*0a50*/  IMAD R5, R5, R4, RZ ;  /* 0x0000000405057224 */ /* 0x000fe200078e02ff */
[----:B------:R-:W-:-:S02]  /*0a60*/  LOP3.LUT R18, R9, 0x7c, RZ, 0xfc, !PT ;  /* 0x0000007c09127812 */ /* 0x000fc400078efcff */
[----:B------:R-:W-:Y:S01]  /*0a70*/  LOP3.LUT R16, R9, 0x4, RZ, 0xfc, !PT ;  /* 0x0000000409107812 */ /* 0x000fe200078efcff */
[----:B------:R-:W-:Y:S01]  /*0a80*/  IMAD.HI.U32 R5, R11, R5, R10 ;  /* 0x000000050b057227 */ /* 0x000fe200078e000a */
[----:B------:R-:W-:Y:S02]  /*0a90*/  IABS R19, R18 ;  /* 0x0000001200137213 */ /* 0x000fe40000000000 */
[----:B------:R-:W-:Y:S02]  /*0aa0*/  IABS R15, R16 ;  /* 0x00000010000f7213 */ /* 0x000fe40000000000 */
[----:B------:R-:W-:Y:S01]  /*0ab0*/  IABS R12, R9 ;  /* 0x00000009000c7213 */ /* 0x000fe20000000000 */
[----:B------:R-:W-:Y:S01]  /*0ac0*/  IMAD.HI.U32 R10, R5, R19, RZ ;  /* 0x00000013050a7227 */ /* 0x000fe200078e00ff */
[----:B-1----:R-:W-:Y:S02]  /*0ad0*/  R2UR UR12, R14 ;  /* 0x000000000e0c72ca */ /* 0x002fe400000e0000 */
[----:B------:R-:W-:Y:S01]  /*0ae0*/  LOP3.LUT R11, R7, 0x600000, RZ, 0xc0, !PT ;  /* 0x00600000070b7812 */ /* 0x000fe200078ec0ff */
[----:B------:R-:W-:Y:S01]  /*0af0*/  IMAD.MOV.U32 R14, RZ, RZ, R15 ;  /* 0x000000ffff0e7224 */ /* 0x000fe200078e000f */
[----:B------:R-:W-:Y:S01]  /*0b00*/  LOP3.LUT R17, R9, 0x8, RZ, 0xfc, !PT ;  /* 0x0000000809117812 */ /* 0x000fe200078efcff */
[----:B------:R-:W-:Y:S01]  /*0b10*/  @!P0 IMAD.IADD R8, R8, 0x1, -R13 ;  /* 0x0000000108088824 */ /* 0x000fe200078e0a0d */
[----:B------:R-:W-:Y:S01]  /*0b20*/  R2UR UR14, R11 ;  /* 0x000000000b0e72ca */ /* 0x000fe200000e0000 */
[----:B------:R-:W-:Y:S01]  /*0b30*/  IMAD.HI.U32 R7, R5, R12, RZ ;  /* 0x0000000c05077227 */ /* 0x000fe200078e00ff */
[----:B------:R-:W-:-:S02]  /*0b40*/  LOP3.LUT R22, R9, 0xc, RZ, 0xfc, !PT ;  /* 0x0000000c09167812 */ /* 0x000fc400078efcff */
[----:B------:R-:W-:Y:S01]  /*0b50*/  ISETP.GT.U32.AND P0, PT, R13, R8, PT ;  /* 0x000000080d00720c */ /* 0x000fe20003f04070 */
[----:B------:R-:W-:Y:S01]  /*0b60*/  IMAD.MOV R15, RZ, RZ, -R10 ;  /* 0x000000ffff0f7224 */ /* 0x000fe200078e0a0a */
[C---:B------:R-:W-:Y:S01]  /*0b70*/  LOP3.LUT R24, R9.reuse, 0x10, RZ, 0xfc, !PT ;  /* 0x0000001009187812 */ /* 0x040fe200078efcff */
[----:B------:R-:W-:Y:S01]  /*0b80*/  IMAD.MOV R11, RZ, RZ, -R7 ;  /* 0x000000ffff0b7224 */ /* 0x000fe200078e0a07 */
[----:B------:R-:W-:Y:S01]  /*0b90*/  LOP3.LUT R26, R9, 0x14, RZ, 0xfc, !PT ;  /* 0x00000014091a7812 */ /* 0x000fe200078efcff */
[C---:B------:R-:W-:Y:S01]  /*0ba0*/  IMAD R19, R4.reuse, R15, R19 ;  /* 0x0000000f04137224 */ /* 0x040fe200078e0213 */
[----:B------:R-:W-:Y:S01]  /*0bb0*/  IABS R15, R24 ;  /* 0x00000018000f7213 */ /* 0x000fe20000000000 */
[----:B------:R-:W-:Y:S01]  /*0bc0*/  IMAD.HI.U32 R7, R5, R14, RZ ;  /* 0x0000000e05077227 */ /* 0x000fe200078e00ff */
[C---:B------:R-:W-:Y:S02]  /*0bd0*/  LOP3.LUT R27, R9.reuse, 0x18, RZ, 0xfc, !PT ;  /* 0x00000018091b7812 */ /* 0x040fe400078efcff */
[C---:B------:R-:W-:Y:S01]  /*0be0*/  ISETP.GT.U32.AND P3, PT, R4.reuse, R19, PT ;  /* 0x000000130400720c */ /* 0x040fe20003f64070 */
[----:B------:R-:W-:Y:S01]  /*0bf0*/  IMAD R10, R4, R11, R12 ;  /* 0x0000000b040a7224 */ /* 0x000fe200078e020c */
[----:B------:R-:W-:Y:S01]  /*0c00*/  IABS R12, R17 ;  /* 0x00000011000c7213 */ /* 0x000fe20000000000 */
[----:B------:R-:W-:Y:S01]  /*0c10*/  IMAD.MOV R7, RZ, RZ, -R7 ;  /* 0x000000ffff077224 */ /* 0x000fe200078e0a07 */
[----:B------:R-:W-:Y:S01]  /*0c20*/  LOP3.LUT R28, R9, 0x1c, RZ, 0xfc, !PT ;  /* 0x0000001c091c7812 */ /* 0x000fe200078efcff */
[----:B------:R-:W-:Y:S01]  /*0c30*/  @!P0 IMAD.IADD R8, R8, 0x1, -R13 ;  /* 0x0000000108088824 */ /* 0x000fe200078e0a0d */
[C---:B------:R-:W-:Y:S01]  /*0c40*/  ISETP.GT.U32.AND P0, PT, R4.reuse, R10, PT ;  /* 0x0000000a0400720c */ /* 0x040fe20003f04070 */
[----:B------:R-:W-:Y:S01]  /*0c50*/  IMAD R11, R4, R7, R14 ;  /* 0x00000007040b7224 */ /* 0x000fe200078e020e */
[----:B------:R-:W-:Y:S01]  /*0c60*/  IABS R14, R22 ;  /* 0x00000016000e7213 */ /* 0x000fe20000000000 */
[----:B------:R-:W-:Y:S01]  /*0c70*/  IMAD.HI.U32 R7, R5, R12, RZ ;  /* 0x0000000c05077227 */ /* 0x000fe200078e00ff */
[----:B------:R-:W-:-:S02]  /*0c80*/  LOP3.LUT R29, R9, 0x20, RZ, 0xfc, !PT ;  /* 0x00000020091d7812 */ /* 0x000fc400078efcff */
[C---:B------:R-:W-:Y:S01]  /*0c90*/  LOP3.LUT R30, R9.reuse, 0x24, RZ, 0xfc, !PT ;  /* 0x00000024091e7812 */ /* 0x040fe200078efcff */
[----:B------:R-:W-:Y:S01]  /*0ca0*/  IMAD.MOV R13, RZ, RZ, -R7 ;  /* 0x000000ffff0d7224 */ /* 0x000fe200078e0a07 */
[----:B------:R-:W-:Y:S01]  /*0cb0*/  LOP3.LUT R32, R9, 0x4c, RZ, 0xfc, !PT ;  /* 0x0000004c09207812 */ /* 0x000fe200078efcff */
[----:B------:R-:W-:Y:S01]  /*0cc0*/  @!P3 IMAD.IADD R19, R19, 0x1, -R4 ;  /* 0x000000011313b824 */ /* 0x000fe200078e0a04 */
[C---:B------:R-:W-:Y:S01]  /*0cd0*/  ISETP.GT.U32.AND P3, PT, R4.reuse, R11, PT ;  /* 0x0000000b0400720c */ /* 0x040fe20003f64070 */
[----:B------:R-:W-:Y:S01]  /*0ce0*/  IMAD R12, R4, R13, R12 ;  /* 0x0000000d040c7224 */ /* 0x000fe200078e020c */
[----:B------:R-:W-:Y:S01]  /*0cf0*/  LOP3.LUT R34, R9, 0x50, RZ, 0xfc, !PT ;  /* 0x0000005009227812 */ /* 0x000fe200078efcff */
[----:B------:R-:W-:Y:S01]  /*0d00*/  @!P0 IMAD.IADD R10, R10, 0x1, -R4 ;  /* 0x000000010a0a8824 */ /* 0x000fe200078e0a04 */
[C---:B------:R-:W-:Y:S01]  /*0d10*/  ISETP.GT.U32.AND P5, PT, R4.reuse, R19, PT ;  /* 0x000000130400720c */ /* 0x040fe20003fa4070 */
[----:B------:R-:W-:Y:S01]  /*0d20*/  IMAD.HI.U32 R7, R5, R14, RZ ;  /* 0x0000000e05077227 */ /* 0x000fe200078e00ff */
[----:B------:R-:W-:-:S02]  /*0d30*/  ISETP.GT.U32.AND P6, PT, R4, R12, PT ;  /* 0x0000000c0400720c */ /* 0x000fc40003fc4070 */
[----:B------:R-:W-:Y:S01]  /*0d40*/  ISETP.GE.AND P0, PT, R18, RZ, PT ;  /* 0x000000ff1200720c */ /* 0x000fe20003f06270 */
[----:B------:R-:W-:Y:S01]  /*0d50*/  IMAD.HI.U32 R13, R5, R15, RZ ;  /* 0x0000000f050d7227 */ /* 0x000fe200078e00ff */
[----:B------:R-:W-:Y:S02]  /*0d60*/  IABS R18, R27 ;  /* 0x0000001b00127213 */ /* 0x000fe40000000000 */
[----:B------:R-:W-:Y:S01]  /*0d70*/  LOP3.LUT R36, R9, 0x58, RZ, 0xfc, !PT ;  /* 0x0000005809247812 */ /* 0x000fe200078efcff */
[--C-:B------:R-:W-:Y:S01]  /*0d80*/  @!P3 IMAD.IADD R11, R11, 0x1, -R4.reuse ;  /* 0x000000010b0bb824 */ /* 0x100fe200078e0a04 */
[C---:B------:R-:W-:Y:S01]  /*0d90*/  ISETP.GT.U32.AND P3, PT, R4.reuse, R10, PT ;  /* 0x0000000a0400720c */ /* 0x040fe20003f64070 */
[----:B------:R-:W-:Y:S01]  /*0da0*/  IMAD.MOV R7, RZ, RZ, -R7 ;  /* 0x000000ffff077224 */ /* 0x000fe200078e0a07 */
[----:B------:R-:W-:Y:S01]  /*0db0*/  LOP3.LUT R38, R9, 0x5c, RZ, 0xfc, !PT ;  /* 0x0000005c09267812 */ /* 0x000fe200078efcff */
[--C-:B------:R-:W-:Y:S01]  /*0dc0*/  @!P5 IMAD.IADD R19, R19, 0x1, -R4.reuse ;  /* 0x000000011313d824 */ /* 0x100fe200078e0a04 */
[----:B------:R-:W-:Y:S01]  /*0dd0*/  ISETP.GT.U32.AND P5, PT, R4, R11, PT ;  /* 0x0000000b0400720c */ /* 0x000fe20003fa4070 */
[----:B------:R-:W-:Y:S01]  /*0de0*/  @!P6 IMAD.IADD R12, R12, 0x1, -R4 ;  /* 0x000000010c0ce824 */ /* 0x000fe200078e0a04 */
[----:B------:R-:W-:Y:S01]  /*0df0*/  IABS R45, R36 ;  /* 0x00000024002d7213 */ /* 0x000fe20000000000 */
[----:B------:R-:W-:Y:S01]  /*0e00*/  @!P4 IMAD.MOV R8, RZ, RZ, -R8 ;  /* 0x000000ffff08c224 */ /* 0x000fe200078e0a08 */
[----:B------:R-:W-:Y:S01]  /*0e10*/  ISETP.GE.AND P4, PT, R16, RZ, PT ;  /* 0x000000ff1000720c */ /* 0x000fe20003f86270 */
[----:B------:R-:W-:Y:S01]  /*0e20*/  IMAD.MOV R16, RZ, RZ, -R13 ;  /* 0x000000ffff107224 */ /* 0x000fe200078e0a0d */
[C---:B------:R-:W-:Y:S01]  /*0e30*/  ISETP.GT.U32.AND P6, PT, R4.reuse, R12, PT ;  /* 0x0000000c0400720c */ /* 0x040fe20003fc4070 */
[C---:B------:R-:W-:Y:S01]  /*0e40*/  IMAD R13, R4.reuse, R7, R14 ;  /* 0x00000007040d7224 */ /* 0x040fe200078e020e */
[----:B------:R-:W-:Y:S01]  /*0e50*/  @!P2 LOP3.LUT R8, RZ, R20, RZ, 0x33, !PT ;  /* 0x00000014ff08a212 */ /* 0x000fe200078e33ff */
[----:B------:R-:W-:Y:S01]  /*0e60*/  IMAD R14, R4, R16, R15 ;  /* 0x00000010040e7224 */ /* 0x000fe200078e020f */
[----:B------:R-:W-:Y:S01]  /*0e70*/  ISETP.GE.AND P2, PT, R17, RZ, PT ;  /* 0x000000ff1100720c */ /* 0x000fe20003f46270 */
[--C-:B------:R-:W-:Y:S01]  /*0e80*/  @!P3 IMAD.IADD R10, R10, 0x1, -R4.reuse ;  /* 0x000000010a0ab824 */ /* 0x100fe200078e0a04 */
[----:B------:R-:W-:Y:S01]  /*0e90*/  IABS R17, R26 ;  /* 0x0000001a00117213 */ /* 0x000fe20000000000 */
[----:B------:R-:W-:Y:S01]  /*0ea0*/  @!P5 IMAD.IADD R11, R11, 0x1, -R4 ;  /* 0x000000010b0bd824 */ /* 0x000fe200078e0a04 */
[----:B------:R-:W-:Y:S01]  /*0eb0*/  ISETP.GT.U32.AND P3, PT, R4, R13, PT ;  /* 0x0000000d0400720c */ /* 0x000fe20003f64070 */
[----:B------:R-:W-:Y:S01]  /*0ec0*/  IMAD.HI.U32 R15, R5, R18, RZ ;  /* 0x00000012050f7227 */ /* 0x000fe200078e00ff */
[----:B------:R-:W-:-:S02]  /*0ed0*/  ISETP.GE.AND P5, PT, R9, RZ, PT ;  /* 0x000000ff0900720c */ /* 0x000fc40003fa6270 */
[----:B------:R-:W-:Y:S01]  /*0ee0*/  IABS R20, R28 ;  /* 0x0000001c00147213 */ /* 0x000fe20000000000 */
[----:B------:R-:W-:Y:S01]  /*0ef0*/  IMAD.HI.U32 R7, R5, R17, RZ ;  /* 0x0000001105077227 */ /* 0x000fe200078e00ff */
[----:B------:R-:W-:Y:S02]  /*0f00*/  IABS R47, R38 ;  /* 0x00000026002f7213 */ /* 0x000fe40000000000 */
[----:B------:R-:W-:Y:S01]  /*0f10*/  LOP3.LUT R40, R9, 0x60, RZ, 0xfc, !PT ;  /* 0x0000006009287812 */ /* 0x000fe200078efcff */
[----:B------:R-:W-:Y:S01]  /*0f20*/  @!P6 IMAD.IADD R12, R12, 0x1, -R4 ;  /* 0x000000010c0ce824 */ /* 0x000fe200078e0a04 */
[----:B------:R-:W-:Y:S01]  /*0f30*/  ISETP.GT.U32.AND P6, PT, R4, R14, PT ;  /* 0x0000000e0400720c */ /* 0x000fe20003fc4070 */
[----:B------:R-:W-:Y:S01]  /*0f40*/  IMAD.MOV R7, RZ, RZ, -R7 ;  /* 0x000000ffff077224 */ /* 0x000fe200078e0a07 */
[----:B------:R-:W-:Y:S01]  /*0f50*/  IABS R49, R40 ;  /* 0x0000002800317213 */ /* 0x000fe20000000000 */
[----:B------:R-:W-:Y:S01]  /*0f60*/  IMAD.HI.U32 R16, R5, R20, RZ ;  /* 0x0000001405107227 */ /* 0x000fe200078e00ff */
[----:B------:R-:W-:-:S02]  /*0f70*/  LOP3.LUT R44, R9, 0x70, RZ, 0xfc, !PT ;  /* 0x00000070092c7812 */ /* 0x000fc400078efcff */
[C---:B------:R-:W-:Y:S01]  /*0f80*/  LOP3.LUT R42, R9.reuse, 0x6c, RZ, 0xfc, !PT ;  /* 0x0000006c092a7812 */ /* 0x040fe200078efcff */
[----:B------:R-:W-:Y:S01]  /*0f90*/  IMAD.MOV R23, RZ, RZ, -R15 ;  /* 0x000000ffff177224 */ /* 0x000fe200078e0a0f */
[----:B------:R-:W-:Y:S01]  /*0fa0*/  IABS R57, R44 ;  /* 0x0000002c00397213 */ /* 0x000fe20000000000 */
[----:B------:R-:W-:Y:S01]  /*0fb0*/  IMAD R15, R4, R7, R17 ;  /* 0x00000007040f7224 */ /* 0x000fe200078e0211 */
[----:B------:R-:W-:Y:S01]  /*0fc0*/  IABS R7, R29 ;  /* 0x0000001d00077213 */ /* 0x000fe20000000000 */
[----:B------:R-:W-:Y:S01]  /*0fd0*/  IMAD.MOV R25, RZ, RZ, -R16 ;  /* 0x000000ffff197224 */ /* 0x000fe200078e0a10 */
[----:B------:R-:W-:Y:S01]  /*0fe0*/  LOP3.LUT R46, R9, 0x74, RZ, 0xfc, !PT ;  /* 0x00000074092e7812 */ /* 0x000fe200078efcff */
[----:B------:R-:W-:Y:S01]  /*0ff0*/  @!P3 IMAD.IADD R13, R13, 0x1, -R4 ;  /* 0x000000010d0db824 */ /* 0x000fe200078e0a04 */
[----:B------:R-:W-:Y:S01]  /*1000*/  ISETP.GE.AND P3, PT, R22, RZ, PT ;  /* 0x000000ff1600720c */ /* 0x000fe20003f66270 */
[C---:B------:R-:W-:Y:S01]  /*1010*/  IMAD R16, R4.reuse, R23, R18 ;  /* 0x0000001704107224 */ /* 0x040fe200078e0212 */
[----:B------:R-:W-:Y:S01]  /*1020*/  IABS R22, R30 ;  /* 0x0000001e00167213 */ /* 0x000fe20000000000 */
[----:B------:R-:W-:Y:S01]  /*1030*/  @!P5 IMAD.MOV R10, RZ, RZ, -R10 ;  /* 0x000000ffff0ad224 */ /* 0x000fe200078e0a0a */
[C---:B------:R-:W-:Y:S01]  /*1040*/  ISETP.GT.U32.AND P5, PT, R4.reuse, R15, PT ;  /* 0x0000000f0400720c */ /* 0x040fe20003fa4070 */
[----:B------:R-:W-:Y:S01]  /*1050*/  IMAD R17, R4, R25, R20 ;  /* 0x0000001904117224 */ /* 0x000fe200078e0214 */
[----:B------:R-:W-:Y:S01]  /*1060*/  IABS R55, R42 ;  /* 0x0000002a00377213 */ /* 0x000fe20000000000 */
[----:B------:R-:W-:Y:S01]  /*1070*/  IMAD.MOV.U32 R20, RZ, RZ, R7 ;  /* 0x000000ffff147224 */ /* 0x000fe200078e0007 */
[----:B------:R-:W-:Y:S01]  /*1080*/  IABS R59, R46 ;  /* 0x0000002e003b7213 */ /* 0x000fe20000000000 */
[----:B------:R-:W-:-:S02]  /*1090*/  IMAD.MOV.U32 R7, RZ, RZ, R19 ;  /* 0x000000ffff077224 */ /* 0x000fc400078e0013 */
[----:B------:R-:W-:Y:S01]  /*10a0*/  @!P6 IMAD.IADD R14, R14, 0x1, -R4 ;  /* 0x000000010e0ee824 */ /* 0x000fe200078e0a04 */
[C---:B------:R-:W-:Y:S01]  /*10b0*/  ISETP.GT.U32.AND P6, PT, R4.reuse, R13, PT ;  /* 0x0000000d0400720c */ /* 0x040fe20003fc4070 */
[----:B------:R-:W-:Y:S01]  /*10c0*/  @!P4 IMAD.MOV R11, RZ, RZ, -R11 ;  /* 0x000000ffff0bc224 */ /* 0x000fe200078e0a0b */
[C---:B------:R-:W-:Y:S01]  /*10d0*/  ISETP.GT.U32.AND P4, PT, R4.reuse, R16, PT ;  /* 0x000000100400720c */ /* 0x040fe20003f84070 */
[----:B------:R-:W-:Y:S01]  /*10e0*/  @!P0 IMAD.MOV R7, RZ, RZ, -R7 ;  /* 0x000000ffff078224 */ /* 0x000fe200078e0a07 */
[----:B------:R-:W-:Y:S01]  /*10f0*/  ISETP.GT.U32.AND P0, PT, R4, R14, PT ;  /* 0x0000000e0400720c */ /* 0x000fe20003f04070 */
[----:B------:R-:W-:-:S04]  /*1100*/  IMAD.HI.U32 R18, R5, R20, RZ ;  /* 0x0000001405127227 */ /* 0x000fc800078e00ff */
[----:B------:R-:W-:Y:S01]  /*1110*/  @!P5 IMAD.IADD R15, R15, 0x1, -R4 ;  /* 0x000000010f0fd824 */ /* 0x000fe200078e0a04 */
[----:B------:R-:W-:Y:S01]  /*1120*/  ISETP.GE.AND P5, PT, R27, RZ, PT ;  /* 0x000000ff1b00720c */ /* 0x000fe20003fa6270 */
[----:B------:R-:W-:Y:S01]  /*1130*/  IMAD.MOV R19, RZ, RZ, -R18 ;  /* 0x000000ffff137224 */ /* 0x000fe200078e0a12 */
[----:B------:R-:W-:Y:S01]  /*1140*/  LOP3.LUT R27, R9, 0x2c, RZ, 0xfc, !PT ;  /* 0x0000002c091b7812 */ /* 0x000fe200078efcff */
[--C-:B------:R-:W-:Y:S01]  /*1150*/  @!P6 IMAD.IADD R13, R13, 0x1, -R4.reuse ;  /* 0x000000010d0de824 */ /* 0x100fe200078e0a04 */
[----:B------:R-:W-:Y:S01]  /*1160*/  ISETP.GT.U32.AND P6, PT, R4, R17, PT ;  /* 0x000000110400720c */ /* 0x000fe20003fc4070 */
[----:B------:R-:W-:Y:S01]  /*1170*/  @!P4 IMAD.IADD R16, R16, 0x1, -R4 ;  /* 0x000000011010c824 */ /* 0x000fe200078e0a04 */
[C---:B------:R-:W-:Y:S01]  /*1180*/  ISETP.GT.U32.AND P4, PT, R4.reuse, R15, PT ;  /* 0x0000000f0400720c */ /* 0x040fe20003f84070 */
[----:B------:R-:W-:Y:S02]  /*1190*/  IMAD R18, R4, R19, R20 ;  /* 0x0000001304127224 */ /* 0x000fe400078e0214 */
[----:B------:R-:W-:-:S02]  /*11a0*/  IMAD.MOV.U32 R20, RZ, RZ, R22 ;  /* 0x000000ffff147224 */ /* 0x000fc400078e0016 */
[----:B------:R-:W-:Y:S01]  /*11b0*/  @!P0 IMAD.IADD R14, R14, 0x1, -R4 ;  /* 0x000000010e0e8824 */ /* 0x000fe200078e0a04 */
[----:B------:R-:W-:Y:S01]  /*11c0*/  ISETP.GE.AND P0, PT, R26, RZ, PT ;  /* 0x000000ff1a00720c */ /* 0x000fe20003f06270 */
[----:B------:R-:W-:Y:S01]  /*11d0*/  @!P3 IMAD.MOV R13, RZ, RZ, -R13 ;  /* 0x000000ffff0db224 */ /* 0x000fe200078e0a0d */
[----:B------:R-:W-:Y:S01]  /*11e0*/  ISETP.GT.U32.AND P3, PT, R4, R16, PT ;  /* 0x000000100400720c */ /* 0x000fe20003f64070 */
[----:B------:R-:W-:Y:S01]  /*11f0*/  IMAD.HI.U32 R19, R5, R20, RZ ;  /* 0x0000001405137227 */ /* 0x000fe200078e00ff */
[----:B------:R-:W-:-:S03]  /*1200*/  LOP3.LUT R26, R9, 0x28, RZ, 0xfc, !PT ;  /* 0x00000028091a7812 */ /* 0x000fc600078efcff */
[----:B------:R-:W-:Y:S01]  /*1210*/  IMAD.MOV R19, RZ, RZ, -R19 ;  /* 0x000000ffff137224 */ /* 0x000fe200078e0a13 */
[----:B------:R-:W-:Y:S01]  /*1220*/  IABS R22, R26 ;  /* 0x0000001a00167213 */ /* 0x000fe20000000000 */
[----:B------:R-:W-:Y:S01]  /*1230*/  @!P2 IMAD.MOV R12, RZ, RZ, -R12 ;  /* 0x000000ffff0ca224 */ /* 0x000fe200078e0a0c */
[----:B------:R-:W-:Y:S01]  /*1240*/  ISETP.GE.AND P2, PT, R24, RZ, PT ;  /* 0x000000ff1800720c */ /* 0x000fe20003f46270 */
[----:B------:R-:W-:Y:S01]  /*1250*/  @!P4 IMAD.IADD R15, R15, 0x1, -R4 ;  /* 0x000000010f0fc824 */ /* 0x000fe200078e0a04 */
[C---:B------:R-:W-:Y:S01]  /*1260*/  ISETP.GT.U32.AND P4, PT, R4.reuse, R18, PT ;  /* 0x000000120400720c */ /* 0x040fe20003f84070 */
[----:B------:R-:W-:Y:S01]  /*1270*/  IMAD R19, R4, R19, R20 ;  /* 0x0000001304137224 */ /* 0x000fe200078e0214 */
[----:B------:R-:W-:Y:S01]  /*1280*/  IABS R24, R27 ;  /* 0x0000001b00187213 */ /* 0x000fe20000000000 */
[----:B------:R-:W-:-:S04]  /*1290*/  IMAD.HI.U32 R20, R5, R22, RZ ;  /* 0x0000001605147227 */ /* 0x000fc800078e00ff */
[--C-:B------:R-:W-:Y:S02]  /*12a0*/  @!P6 IMAD.IADD R17, R17, 0x1, -R4.reuse ;  /* 0x000000011111e824 */ /* 0x100fe400078e0a04 */
[----:B------:R-:W-:Y:S01]  /*12b0*/  @!P3 IMAD.IADD R16, R16, 0x1, -R4 ;  /* 0x000000011010b824 */ /* 0x000fe200078e0a04 */
[C---:B------:R-:W-:Y:S01]  /*12c0*/  ISETP.GT.U32.AND P3, PT, R4.reuse, R19, PT ;  /* 0x000000130400720c */ /* 0x040fe20003f64070 */
[----:B------:R-:W-:Y:S01]  /*12d0*/  IMAD.MOV R23, RZ, RZ, -R20 ;  /* 0x000000ffff177224 */ /* 0x000fe200078e0a14 */
[----:B------:R-:W-:Y:S01]  /*12e0*/  ISETP.GT.U32.AND P6, PT, R4, R17, PT ;  /* 0x000000110400720c */ /* 0x000fe20003fc4070 */
[----:B------:R-:W-:Y:S01]  /*12f0*/  @!P2 IMAD.MOV R14, RZ, RZ, -R14 ;  /* 0x000000ffff0ea224 */ /* 0x000fe200078e0a0e */
[----:B------:R-:W-:Y:S01]  /*1300*/  ISETP.GE.AND P2, PT, R28, RZ, PT ;  /* 0x000000ff1c00720c */ /* 0x000fe20003f46270 */
[----:B------:R-:W-:Y:S01]  /*1310*/  IMAD R20, R4, R23, R22 ;  /* 0x0000001704147224 */ /* 0x000fe200078e0216 */
[----:B------:R-:W-:Y:S01]  /*1320*/  LOP3.LUT R28, R9, 0x30, RZ, 0xfc, !PT ;  /* 0x00000030091c7812 */ /* 0x000fe200078efcff */
[----:B------:R-:W-:-:S02]  /*1330*/  @!P5 IMAD.MOV R16, RZ, RZ, -R16 ;  /* 0x000000ffff10d224 */ /* 0x000fc400078e0a10 */
[--C-:B------:R-:W-:Y:S01]  /*1340*/  @!P4 IMAD.IADD R18, R18, 0x1, -R4.reuse ;  /* 0x000000011212c824 */ /* 0x100fe200078e0a04 */
[----:B------:R-:W-:Y:S01]  /*1350*/  ISETP.GT.U32.AND P5, PT, R4, R20, PT ;  /* 0x000000140400720c */ /* 0x000fe20003fa4070 */
[----:B------:R-:W-:Y:S01]  /*1360*/  IMAD.HI.U32 R22, R5, R24, RZ ;  /* 0x0000001805167227 */ /* 0x000fe200078e00ff */
[----:B------:R-:W-:Y:S02]  /*1370*/  IABS R25, R28 ;  /* 0x0000001c00197213 */ /* 0x000fe40000000000 */
[----:B------:R-:W-:Y:S01]  /*1380*/  ISETP.GE.AND P4, PT, R30, RZ, PT ;  /* 0x000000ff1e00720c */ /* 0x000fe20003f86270 */
[--C-:B------:R-:W-:Y:S01]  /*1390*/  @!P3 IMAD.IADD R19, R19, 0x1, -R4.reuse ;  /* 0x000000011313b824 */ /* 0x100fe200078e0a04 */
[----:B------:R-:W-:Y:S01]  /*13a0*/  ISETP.GT.U32.AND P3, PT, R4, R18, PT ;  /* 0x000000120400720c */ /* 0x000fe20003f64070 */
[----:B------:R-:W-:Y:S01]  /*13b0*/  @!P6 IMAD.IADD R17, R17, 0x1, -R4 ;  /* 0x000000011111e824 */ /* 0x000fe200078e0a04 */
[----:B------:R-:W-:Y:S01]  /*13c0*/  ISETP.GE.AND P6, PT, R29, RZ, PT ;  /* 0x000000ff1d00720c */ /* 0x000fe20003fc6270 */
[----:B------:R-:W-:Y:S01]  /*13d0*/  IMAD.MOV R23, RZ, RZ, -R22 ;  /* 0x000000ffff177224 */ /* 0x000fe200078e0a16 */
[----:B------:R-:W-:Y:S01]  /*13e0*/  LOP3.LUT R30, R9, 0x34, RZ, 0xfc, !PT ;  /* 0x00000034091e7812 */ /* 0x000fe200078efcff */
[----:B------:R-:W-:-:S03]  /*13f0*/  IMAD.HI.U32 R22, R5, R25, RZ ;  /* 0x0000001905167227 */ /* 0x000fc600078e00ff */
[----:B------:R-:W-:Y:S01]  /*1400*/  IABS R29, R30 ;  /* 0x0000001e001d7213 */ /* 0x000fe20000000000 */
[----:B------:R-:W-:Y:S02]  /*1410*/  @!P5 IMAD.IADD R20, R20, 0x1, -R4 ;  /* 0x000000011414d824 */ /* 0x000fe400078e0a04 */
[----:B------:R-:W-:Y:S02]  /*1420*/  IMAD.MOV R22, RZ, RZ, -R22 ;  /* 0x000000ffff167224 */ /* 0x000fe400078e0a16 */
[----:B------:R-:W-:Y:S01]  /*1430*/  @!P3 IMAD.IADD R18, R18, 0x1, -R4 ;  /* 0x000000011212b824 */ /* 0x000fe200078e0a04 */
[C---:B------:R-:W-:Y:S01]  /*1440*/  ISETP.GT.U32.AND P5, PT, R4.reuse, R20, PT ;  /* 0x000000140400720c */ /* 0x040fe20003fa4070 */
[----:B------:R-:W-:Y:S01]  /*1450*/  IMAD R25, R4, R22, R25 ;  /* 0x0000001604197224 */ /* 0x000fe200078e0219 */
[----:B------:R-:W-:Y:S01]  /*1460*/  ISETP.GE.AND P3, PT, R27, RZ, PT ;  /* 0x000000ff1b00720c */ /* 0x000fe20003f66270 */
[----:B------:R-:W-:-:S04]  /*1470*/  IMAD.HI.U32 R22, R5, R29, RZ ;  /* 0x0000001d05167227 */ /* 0x000fc800078e00ff */
[----:B------:R-:W-:Y:S01]  /*1480*/  @!P0 IMAD.MOV R15, RZ, RZ, -R15 ;  /* 0x000000ffff0f8224 */ /* 0x000fe200078e0a0f */
[C---:B------:R-:W-:Y:S01]  /*1490*/  ISETP.GT.U32.AND P0, PT, R4.reuse, R19, PT ;  /* 0x000000130400720c */ /* 0x040fe20003f04070 */
[----:B------:R-:W-:Y:S01]  /*14a0*/  @!P6 IMAD.MOV R18, RZ, RZ, -R18 ;  /* 0x000000ffff12e224 */ /* 0x000fe200078e0a12 */
[C---:B------:R-:W-:Y:S01]  /*14b0*/  ISETP.GT.U32.AND P6, PT, R4.reuse, R25, PT ;  /* 0x000000190400720c */ /* 0x040fe20003fc4070 */
[----:B------:R-:W-:Y:S02]  /*14c0*/  IMAD.MOV R22, RZ, RZ, -R22 ;  /* 0x000000ffff167224 */ /* 0x000fe400078e0a16 */
[C---:B------:R-:W-:Y:S02]  /*14d0*/  IMAD R23, R4.reuse, R23, R24 ;  /* 0x0000001704177224 */ /* 0x040fe400078e0218 */
[----:B------:R-:W-:Y:S02]  /*14e0*/  IMAD R29, R4, R22, R29 ;  /* 0x00000016041d7224 */ /* 0x000fe400078e021d */
[----:B------:R-:W-:Y:S01]  /*14f0*/  @!P2 IMAD.MOV R17, RZ, RZ, -R17 ;  /* 0x000000ffff11a224 */ /* 0x000fe200078e0a11 */
[----:B------:R-:W-:Y:S01]  /*1500*/  ISETP.GE.AND P2, PT, R26, RZ, PT ;  /* 0x000000ff1a00720c */ /* 0x000fe20003f46270 */
[--C-:B------:R-:W-:Y:S01]  /*1510*/  @!P5 IMAD.IADD R20, R20, 0x1, -R4.reuse ;  /* 0x000000011414d824 */ /* 0x100fe200078e0a04 */
[C---:B------:R-:W-:Y:S01]  /*1520*/  ISETP.GT.U32.AND P5, PT, R4.reuse, R29, PT ;  /* 0x0000001d0400720c */ /* 0x040fe20003fa4070 */
[--C-:B------:R-:W-:Y:S01]  /*1530*/  @!P0 IMAD.IADD R19, R19, 0x1, -R4.reuse ;  /* 0x0000000113138824 */ /* 0x100fe200078e0a04 */
[----:B------:R-:W-:Y:S01]  /*1540*/  LOP3.LUT R26, R9, 0x38, RZ, 0xfc, !PT ;  /* 0x00000038091a7812 */ /* 0x000fe200078efcff */
[----:B------:R-:W-:Y:S01]  /*1550*/  @!P6 IMAD.IADD R25, R25, 0x1, -R4 ;  /* 0x000000011919e824 */ /* 0x000fe200078e0a04 */
[----:B------:R-:W-:Y:S01]  /*1560*/  ISETP.GT.U32.AND P0, PT, R4, R23, PT ;  /* 0x000000170400720c */ /* 0x000fe20003f04070 */
[----:B------:R-:W-:Y:S01]  /*1570*/  @!P4 IMAD.MOV R19, RZ, RZ, -R19 ;  /* 0x000000ffff13c224 */ /* 0x000fe200078e0a13 */
[----:B------:R-:W-:-:S02]  /*1580*/  IABS R31, R26 ;  /* 0x0000001a001f7213 */ /* 0x000fc40000000000 */
[----:B------:R-:W-:Y:S02]  /*1590*/  ISETP.GE.AND P4, PT, R28, RZ, PT ;  /* 0x000000ff1c00720c */ /* 0x000fe40003f86270 */
[----:B------:R-:W-:Y:S01]  /*15a0*/  ISETP.GT.U32.AND P6, PT, R4, R25, PT ;  /* 0x000000190400720c */ /* 0x000fe20003fc4070 */
[----:B------:R-:W-:Y:S01]  /*15b0*/  IMAD.HI.U32 R22, R5, R31, RZ ;  /* 0x0000001f05167227 */ /* 0x000fe200078e00ff */
[----:B------:R-:W-:-:S03]  /*15c0*/  LOP3.LUT R28, R9, 0x3c, RZ, 0xfc, !PT ;  /* 0x0000003c091c7812 */ /* 0x000fc600078efcff */
[----:B------:R-:W-:Y:S01]  /*15d0*/  @!P5 IMAD.IADD R29, R29, 0x1, -R4 ;  /* 0x000000011d1dd824 */ /* 0x000fe200078e0a04 */
[----:B------:R-:W-:Y:S01]  /*15e0*/  IABS R24, R28 ;  /* 0x0000001c00187213 */ /* 0x000fe20000000000 */
[----:B------:R-:W-:Y:S02]  /*15f0*/  IMAD.MOV R22, RZ, RZ, -R22 ;  /* 0x000000ffff167224 */ /* 0x000fe400078e0a16 */
[----:B------:R-:W-:Y:S01]  /*1600*/  @!P0 IMAD.IADD R23, R23, 0x1, -R4 ;  /* 0x0000000117178824 */ /* 0x000fe200078e0a04 */
[C---:B------:R-:W-:Y:S01]  /*1610*/  ISETP.GT.U32.AND P5, PT, R4.reuse, R29, PT ;  /* 0x0000001d0400720c */ /* 0x040fe20003fa4070 */
[C---:B------:R-:W-:Y:S02]  /*1620*/  IMAD R31, R4.reuse, R22, R31 ;  /* 0x00000016041f7224 */ /* 0x040fe400078e021f */
[----:B------:R-:W-:Y:S01]  /*1630*/  IMAD.HI.U32 R22, R5, R24, RZ ;  /* 0x0000001805167227 */ /* 0x000fe200078e00ff */
[----:B------:R-:W-:-:S03]  /*1640*/  ISETP.GT.U32.AND P0, PT, R4, R23, PT ;  /* 0x000000170400720c */ /* 0x000fc60003f04070 */
[----:B------:R-:W-:Y:S01]  /*1650*/  @!P6 IMAD.IADD R25, R25, 0x1, -R4 ;  /* 0x000000011919e824 */ /* 0x000fe200078e0a04 */
[C---:B------:R-:W-:Y:S01]  /*1660*/  ISETP.GT.U32.AND P6, PT, R4.reuse, R31, PT ;  /* 0x0000001f0400720c */ /* 0x040fe20003fc4070 */
[----:B------:R-:W-:Y:S02]  /*1670*/  IMAD.MOV R33, RZ, RZ, -R22 ;  /* 0x000000ffff217224 */ /* 0x000fe400078e0a16 */
[----:B------:R-:W-:Y:S02]  /*1680*/  IMAD.MOV.U32 R27, RZ, RZ, R25 ;  /* 0x000000ffff1b7224 */ /* 0x000fe400078e0019 */
[C---:B------:R-:W-:Y:S01]  /*1690*/  IMAD R25, R4.reuse, R33, R24 ;  /* 0x0000002104197224 */ /* 0x040fe200078e0218 */
[----:B------:R-:W-:Y:S01]  /*16a0*/  LOP3.LUT R24, R9, 0x44, RZ, 0xfc, !PT ;  /* 0x0000004409187812 */ /* 0x000fe200078efcff */
[--C-:B------:R-:W-:Y:S02]  /*16b0*/  @!P5 IMAD.IADD R29, R29, 0x1, -R4.reuse ;  /* 0x000000011d1dd824 */ /* 0x100fe400078e0a04 */
[----:B------:R-:W-:Y:S01]  /*16c0*/  @!P0 IMAD.IADD R23, R23, 0x1, -R4 ;  /* 0x0000000117178824 */ /* 0x000fe200078e0a04 */
[----:B------:R-:W-:Y:S01]  /*16d0*/  ISETP.GT.U32.AND P5, PT, R4, R25, PT ;  /* 0x000000190400720c */ /* 0x000fe20003fa4070 */
[----:B------:R-:W-:Y:S01]  /*16e0*/  @!P2 IMAD.MOV R20, RZ, RZ, -R20 ;  /* 0x000000ffff14a224 */ /* 0x000fe200078e0a14 */
[----:B------:R-:W-:Y:S01]  /*16f0*/  ISETP.GE.AND P0, PT, R26, RZ, PT ;  /* 0x000000ff1a00720c */ /* 0x000fe20003f06270 */
[----:B------:R-:W-:Y:S01]  /*1700*/  @!P6 IMAD.IADD R31, R31, 0x1, -R4 ;  /* 0x000000011f1fe824 */ /* 0x000fe200078e0a04 */
[----:B------:R-:W-:Y:S01]  /*1710*/  LOP3.LUT R26, R9, 0x40, RZ, 0xfc, !PT ;  /* 0x00000040091a7812 */ /* 0x000fe200078efcff */
[----:B------:R-:W-:Y:S01]  /*1720*/  @!P3 IMAD.MOV R23, RZ, RZ, -R23 ;  /* 0x000000ffff17b224 */ /* 0x000fe200078e0a17 */
[----:B------:R-:W-:Y:S01]  /*1730*/  ISETP.GE.AND P2, PT, R30, RZ, PT ;  /* 0x000000ff1e00720c */ /* 0x000fe20003f46270 */
[----:B------:R-:W-:Y:S01]  /*1740*/  @!P4 IMAD.MOV R27, RZ, RZ, -R27 ;  /* 0x000000ffff1bc224 */ /* 0x000fe200078e0a1b */
[----:B------:R-:W-:-:S02]  /*1750*/  IABS R35, R26 ;  /* 0x0000001a00237213 */ /* 0x000fc40000000000 */
[----:B------:R-:W-:Y:S02]  /*1760*/  IABS R37, R24 ;  /* 0x0000001800257213 */ /* 0x000fe40000000000 */
[----:B------:R-:W-:Y:S01]  /*1770*/  LOP3.LUT R30, R9, 0x48, RZ, 0xfc, !PT ;  /* 0x00000048091e7812 */ /* 0x000fe200078efcff */
[----:B------:R-:W-:Y:S01]  /*1780*/  IMAD.HI.U32 R22, R5, R35, RZ ;  /* 0x0000002305167227 */ /* 0x000fe200078e00ff */
[----:B------:R-:W-:Y:S02]  /*1790*/  ISETP.GT.U32.AND P6, PT, R4, R31, PT ;  /* 0x0000001f0400720c */ /* 0x000fe40003fc4070 */
[----:B------:R-:W-:Y:S01]  /*17a0*/  IABS R39, R30 ;  /* 0x0000001e00277213 */ /* 0x000fe20000000000 */
[----:B------:R-:W-:Y:S01]  /*17b0*/  @!P5 IMAD.IADD R25, R25, 0x1, -R4 ;  /* 0x000000011919d824 */ /* 0x000fe200078e0a04 */
[----:B------:R-:W-:Y:S01]  /*17c0*/  ISETP.GE.AND P3, PT, R28, RZ, PT ;  /* 0x000000ff1c00720c */ /* 0x000fe20003f66270 */
[----:B------:R-:W-:Y:S01]  /*17d0*/  IMAD.MOV R22, RZ, RZ, -R22 ;  /* 0x000000ffff167224 */ /* 0x000fe200078e0a16 */
[----:B------:R-:W-:Y:S01]  /*17e0*/  ISETP.GE.AND P4, PT, R26, RZ, PT ;  /* 0x000000ff1a00720c */ /* 0x000fe20003f86270 */
[----:B------:R-:W-:Y:S01]  /*17f0*/  @!P2 IMAD.MOV R29, RZ, RZ, -R29 ;  /* 0x000000ffff1da224 */ /* 0x000fe200078e0a1d */
[C---:B------:R-:W-:Y:S01]  /*1800*/  ISETP.GT.U32.AND P5, PT, R4.reuse, R25, PT ;  /* 0x000000190400720c */ /* 0x040fe20003fa4070 */
[----:B------:R-:W-:Y:S01]  /*1810*/  IMAD R35, R4, R22, R35 ;  /* 0x0000001604237224 */ /* 0x000fe200078e0223 */
[----:B------:R-:W-:Y:S01]  /*1820*/  ISETP.GE.AND P2, PT, R24, RZ, PT ;  /* 0x000000ff1800720c */ /* 0x000fe20003f46270 */
[----:B------:R-:W-:Y:S01]  /*1830*/  IMAD.HI.U32 R22, R5, R37, RZ ;  /* 0x0000002505167227 */ /* 0x000fe200078e00ff */
[----:B------:R-:W-:-:S02]  /*1840*/  IABS R26, R32 ;  /* 0x00000020001a7213 */ /* 0x000fc40000000000 */
[----:B------:R-:W-:Y:S01]  /*1850*/  IABS R28, R34 ;  /* 0x00000022001c7213 */ /* 0x000fe20000000000 */
[----:B------:R-:W-:Y:S02]  /*1860*/  IMAD.MOV R24, RZ, RZ, -R22 ;  /* 0x000000ffff187224 */ /* 0x000fe400078e0a16 */
[----:B------:R-:W-:-:S04]  /*1870*/  IMAD.HI.U32 R22, R5, R39, RZ ;  /* 0x0000002705167227 */ /* 0x000fc800078e00ff */
[----:B------:R-:W-:Y:S01]  /*1880*/  @!P6 IMAD.IADD R31, R31, 0x1, -R4 ;  /* 0x000000011f1fe824 */ /* 0x000fe200078e0a04 */
[C---:B------:R-:W-:Y:S01]  /*1890*/  ISETP.GT.U32.AND P6, PT, R4.reuse, R35, PT ;  /* 0x000000230400720c */ /* 0x040fe20003fc4070 */
[----:B------:R-:W-:Y:S02]  /*18a0*/  IMAD R37, R4, R24, R37 ;  /* 0x0000001804257224 */ /* 0x000fe400078e0225 */
[----:B------:R-:W-:Y:S02]  /*18b0*/  IMAD.MOV R22, RZ, RZ, -R22 ;  /* 0x000000ffff167224 */ /* 0x000fe400078e0a16 */
[----:B------:R-:W-:Y:S01]  /*18c0*/  @!P5 IMAD.IADD R25, R25, 0x1, -R4 ;  /* 0x000000011919d824 */ /* 0x000fe200078e0a04 */
[----:B------:R-:W-:Y:S01]  /*18d0*/  ISETP.GE.AND P5, PT, R30, RZ, PT ;  /* 0x000000ff1e00720c */ /* 0x000fe20003fa6270 */
[----:B------:R-:W-:Y:S01]  /*18e0*/  @!P0 IMAD.MOV R31, RZ, RZ, -R31 ;  /* 0x000000ffff1f8224 */ /* 0x000fe200078e0a1f */
[C---:B------:R-:W-:Y:S01]  /*18f0*/  ISETP.GT.U32.AND P0, PT, R4.reuse, R37, PT ;  /* 0x000000250400720c */ /* 0x040fe20003f04070 */
[----:B------:R-:W-:Y:S01]  /*1900*/  IMAD R39, R4, R22, R39 ;  /* 0x0000001604277224 */ /* 0x000fe200078e0227 */
[----:B------:R-:W-:Y:S01]  /*1910*/  LOP3.LUT R30, R9, 0x54, RZ, 0xfc, !PT ;  /* 0x00000054091e7812 */ /* 0x000fe200078efcff */
[----:B------:R-:W-:-:S02]  /*1920*/  IMAD.MOV.U32 R33, RZ, RZ, R25 ;  /* 0x000000ffff217224 */ /* 0x000fc400078e0019 */
[----:B------:R-:W-:Y:S01]  /*1930*/  IMAD.HI.U32 R24, R5, R26, RZ ;  /* 0x0000001a05187227 */ /* 0x000fe200078e00ff */
[----:B------:R-:W-:-:S03]  /*1940*/  IABS R43, R30 ;  /* 0x0000001e002b7213 */ /* 0x000fc60000000000 */
[----:B------:R-:W-:Y:S01]  /*1950*/  @!P3 IMAD.MOV R33, RZ, RZ, -R33 ;  /* 0x000000ffff21b224 */ /* 0x000fe200078e0a21 */
[----:B------:R-:W-:Y:S01]  /*1960*/  ISETP.GT.U32.AND P3, PT, R4, R39, PT ;  /* 0x000000270400720c */ /* 0x000fe20003f64070 */
[----:B------:R-:W-:Y:S02]  /*1970*/  IMAD.MOV R41, RZ, RZ, -R24 ;  /* 0x000000ffff297224 */ /* 0x000fe400078e0a18 */
[----:B------:R-:W-:Y:S02]  /*1980*/  @!P0 IMAD.IADD R37, R37, 0x1, -R4 ;  /* 0x0000000125258824 */ /* 0x000fe400078e0a04 */
[----:B------:R-:W-:-:S03]  /*1990*/  IMAD.HI.U32 R22, R5, R28, RZ ;  /* 0x0000001c05167227 */ /* 0x000fc600078e00ff */
[C---:B------:R-:W-:Y:S01]  /*19a0*/  ISETP.GT.U32.AND P0, PT, R4.reuse, R37, PT ;  /* 0x000000250400720c */ /* 0x040fe20003f04070 */
[----:B------:R-:W-:Y:S02]  /*19b0*/  IMAD R25, R4, R41, R26 ;  /* 0x0000002904197224 */ /* 0x000fe400078e021a */
[----:B------:R-:W-:Y:S02]  /*19c0*/  IMAD.MOV R41, RZ, RZ, -R22 ;  /* 0x000000ffff297224 */ /* 0x000fe400078e0a16 */
[----:B------:R-:W-:Y:S02]  /*19d0*/  @!P3 IMAD.IADD R39, R39, 0x1, -R4 ;  /* 0x000000012727b824 */ /* 0x000fe400078e0a04 */
[----:B------:R-:W-:-:S03]  /*19e0*/  IMAD.HI.U32 R22, R5, R43, RZ ;  /* 0x0000002b05167227 */ /* 0x000fc600078e00ff */
[C---:B------:R-:W-:Y:S01]  /*19f0*/  ISETP.GT.U32.AND P3, PT, R4.reuse, R39, PT ;  /* 0x000000270400720c */ /* 0x040fe20003f64070 */
[----:B------:R-:W-:Y:S02]  /*1a00*/  @!P6 IMAD.IADD R35, R35, 0x1, -R4 ;  /* 0x000000012323e824 */ /* 0x000fe400078e0a04 */
[C---:B------:R-:W-:Y:S02]  /*1a10*/  IMAD R41, R4.reuse, R41, R28 ;  /* 0x0000002904297224 */ /* 0x040fe400078e021c */
[----:B------:R-:W-:Y:S01]  /*1a20*/  IMAD.MOV R22, RZ, RZ, -R22 ;  /* 0x000000ffff167224 */ /* 0x000fe200078e0a16 */
[C---:B------:R-:W-:Y:S01]  /*1a30*/  ISETP.GT.U32.AND P6, PT, R4.reuse, R35, PT ;  /* 0x000000230400720c */ /* 0x040fe20003fc4070 */
[----:B------:R-:W-:Y:S01]  /*1a40*/  @!P0 IMAD.IADD R37, R37, 0x1, -R4 ;  /* 0x0000000125258824 */ /* 0x000fe200078e0a04 */
[C---:B------:R-:W-:Y:S01]  /*1a50*/  ISETP.GT.U32.AND P0, PT, R4.reuse, R41, PT ;  /* 0x000000290400720c */ /* 0x040fe20003f04070 */
[----:B------:R-:W-:Y:S02]  /*1a60*/  IMAD R43, R4, R22, R43 ;  /* 0x00000016042b7224 */ /* 0x000fe400078e022b */
[----:B------:R-:W-:-:S04]  /*1a70*/  IMAD.HI.U32 R22, R5, R45, RZ ;  /* 0x0000002d05167227 */ /* 0x000fc800078e00ff */
[----:B------:R-:W-:Y:S01]  /*1a80*/  @!P3 IMAD.IADD R39, R39, 0x1, -R4 ;  /* 0x000000012727b824 */ /* 0x000fe200078e0a04 */
[----:B------:R-:W-:Y:S01]  /*1a90*/  ISETP.GT.U32.AND P3, PT, R4, R43, PT ;  /* 0x0000002b0400720c */ /* 0x000fe20003f64070 */
[----:B------:R-:W-:-:S04]  /*1aa0*/  IMAD.HI.U32 R24, R5, R47, RZ ;  /* 0x0000002f05187227 */ /* 0x000fc800078e00ff */
[--C-:B------:R-:W-:Y:S01]  /*1ab0*/  @!P6 IMAD.IADD R35, R35, 0x1, -R4.reuse ;  /* 0x000000012323e824 */ /* 0x100fe200078e0a04 */
[----:B------:R-:W-:Y:S01]  /*1ac0*/  ISETP.GT.U32.AND P6, PT, R4, R25, PT ;  /* 0x000000190400720c */ /* 0x000fe20003fc4070 */
[----:B------:R-:W-:Y:S01]  /*1ad0*/  @!P0 IMAD.IADD R41, R41, 0x1, -R4 ;  /* 0x0000000129298824 */ /* 0x000fe200078e0a04 */
[----:B------:R-:W-:Y:S01]  /*1ae0*/  ISETP.GE.AND P0, PT, R32, RZ, PT ;  /* 0x000000ff2000720c */ /* 0x000fe20003f06270 */
[----:B------:R-:W-:Y:S01]  /*1af0*/  @!P4 IMAD.MOV R35, RZ, RZ, -R35 ;  /* 0x000000ffff23c224 */ /* 0x000fe200078e0a23 */
[----:B------:R-:W-:Y:S01]  /*1b00*/  LOP3.LUT R32, R9, 0x64, RZ, 0xfc, !PT ;  /* 0x0000006409207812 */ /* 0x000fe200078efcff */
[----:B------:R-:W-:Y:S01]  /*1b10*/  IMAD.MOV R22, RZ, RZ, -R22 ;  /* 0x000000ffff167224 */ /* 0x000fe200078e0a16 */
[----:B------:R-:W-:Y:S01]  /*1b20*/  ISETP.GT.U32.AND P4, PT, R4, R41, PT ;  /* 0x000000290400720c */ /* 0x000fe20003f84070 */
[----:B------:R-:W-:Y:S01]  /*1b30*/  @!P3 IMAD.IADD R43, R43, 0x1, -R4 ;  /* 0x000000012b2bb824 */ /* 0x000fe200078e0a04 */
[----:B------:R-:W-:Y:S01]  /*1b40*/  IABS R51, R32 ;  /* 0x0000002000337213 */ /* 0x000fe20000000000 */
[----:B------:R-:W-:-:S02]  /*1b50*/  IMAD.MOV R24, RZ, RZ, -R24 ;  /* 0x000000ffff187224 */ /* 0x000fc400078e0a18 */
[C---:B------:R-:W-:Y:S01]  /*1b60*/  IMAD R45, R4.reuse, R22, R45 ;  /* 0x00000016042d7224 */ /* 0x040fe200078e022d */
[C---:B------:R-:W-:Y:S01]  /*1b70*/  ISETP.GT.U32.AND P3, PT, R4.reuse, R43, PT ;  /* 0x0000002b0400720c */ /* 0x040fe20003f64070 */
[----:B------:R-:W-:Y:S02]  /*1b80*/  @!P6 IMAD.IADD R25, R25, 0x1, -R4 ;  /* 0x000000011919e824 */ /* 0x000fe400078e0a04 */
[C---:B------:R-:W-:Y:S02]  /*1b90*/  IMAD R47, R4.reuse, R24, R47 ;  /* 0x00000018042f7224 */ /* 0x040fe400078e022f */
[----:B------:R-:W-:Y:S01]  /*1ba0*/  IMAD.HI.U32 R26, R5, R49, RZ ;  /* 0x00000031051a7227 */ /* 0x000fe200078e00ff */
[----:B------:R-:W-:-:S03]  /*1bb0*/  ISETP.GT.U32.AND P6, PT, R4, R25, PT ;  /* 0x000000190400720c */ /* 0x000fc60003fc4070 */
[----:B------:R-:W-:Y:S01]  /*1bc0*/  @!P4 IMAD.IADD R41, R41, 0x1, -R4 ;  /* 0x000000012929c824 */ /* 0x000fe200078e0a04 */
[C---:B------:R-:W-:Y:S01]  /*1bd0*/  ISETP.GT.U32.AND P4, PT, R4.reuse, R45, PT ;  /* 0x0000002d0400720c */ /* 0x040fe20003f84070 */
[----:B------:R-:W-:Y:S02]  /*1be0*/  IMAD.MOV R26, RZ, RZ, -R26 ;  /* 0x000000ffff1a7224 */ /* 0x000fe400078e0a1a */
[----:B------:R-:W-:Y:S01]  /*1bf0*/  @!P3 IMAD.IADD R43, R43, 0x1, -R4 ;  /* 0x000000012b2bb824 */ /* 0x000fe200078e0a04 */
[----:B------:R-:W-:Y:S01]  /*1c00*/  ISETP.GT.U32.AND P3, PT, R4, R47, PT ;  /* 0x0000002f0400720c */ /* 0x000fe20003f64070 */
[----:B------:R-:W-:-:S04]  /*1c10*/  IMAD.HI.U32 R22, R5, R51, RZ ;  /* 0x0000003305167227 */ /* 0x000fc800078e00ff */
[----:B------:R-:W-:Y:S02]  /*1c20*/  IMAD R49, R4, R26, R49 ;  /* 0x0000001a04317224 */ /* 0x000fe400078e0231 */
[----:B------:R-:W-:Y:S02]  /*1c30*/  IMAD.MOV R24, RZ, RZ, -R22 ;  /* 0x000000ffff187224 */ /* 0x000fe400078e0a16 */
[--C-:B------:R-:W-:Y:S01]  /*1c40*/  @!P6 IMAD.IADD R25, R25, 0x1, -R4.reuse ;  /* 0x000000011919e824 */ /* 0x100fe200078e0a04 */
[----:B------:R-:W-:Y:S01]  /*1c50*/  ISETP.GE.AND P6, PT, R34, RZ, PT ;  /* 0x000000ff2200720c */ /* 0x000fe20003fc6270 */
[--C-:B------:R-:W-:Y:S01]  /*1c60*/  @!P4 IMAD.IADD R45, R45, 0x1, -R4.reuse ;  /* 0x000000012d2dc824 */ /* 0x100fe200078e0a04 */
[----:B------:R-:W-:Y:S01]  /*1c70*/  LOP3.LUT R34, R9, 0x68, RZ, 0xfc, !PT ;  /* 0x0000006809227812 */ /* 0x000fe200078efcff */
[C---:B------:R-:W-:Y:S01]  /*1c80*/  IMAD R51, R4.reuse, R24, R51 ;  /* 0x0000001804337224 */ /* 0x040fe200078e0233 */
[C---:B------:R-:W-:Y:S01]  /*1c90*/  ISETP.GT.U32.AND P4, PT, R4.reuse, R49, PT ;  /* 0x000000310400720c */ /* 0x040fe20003f84070 */
[----:B------:R-:W-:Y:S01]  /*1ca0*/  @!P3 IMAD.IADD R47, R47, 0x1, -R4 ;  /* 0x000000012f2fb824 */ /* 0x000fe200078e0a04 */
[----:B------:R-:W-:Y:S01]  /*1cb0*/  IABS R53, R34 ;  /* 0x0000002200357213 */ /* 0x000fe20000000000 */
[----:B------:R-:W-:Y:S01]  /*1cc0*/  @!P2 IMAD.MOV R37, RZ, RZ, -R37 ;  /* 0x000000ffff25a224 */ /* 0x000fe200078e0a25 */
[C---:B------:R-:W-:Y:S01]  /*1cd0*/  ISETP.GT.U32.AND P3, PT, R4.reuse, R51, PT ;  /* 0x000000330400720c */ /* 0x040fe20003f64070 */
[----:B------:R-:W-:Y:S01]  /*1ce0*/  IMAD.HI.U32 R26, R5, R57, RZ ;  /* 0x00000039051a7227 */ /* 0x000fe200078e00ff */
[----:B------:R-:W-:-:S03]  /*1cf0*/  ISETP.GT.U32.AND P2, PT, R4, R45, PT ;  /* 0x0000002d0400720c */ /* 0x000fc60003f44070 */
[----:B------:R-:W-:-:S04]  /*1d00*/  IMAD.HI.U32 R22, R5, R53, RZ ;  /* 0x0000003505167227 */ /* 0x000fc800078e00ff */
[----:B------:R-:W-:Y:S02]  /*1d10*/  IMAD.MOV R22, RZ, RZ, -R22 ;  /* 0x000000ffff167224 */ /* 0x000fe400078e0a16 */
[----:B------:R-:W-:Y:S01]  /*1d20*/  @!P4 IMAD.IADD R49, R49, 0x1, -R4 ;  /* 0x000000013131c824 */ /* 0x000fe200078e0a04 */
[----:B------:R-:W-:Y:S01]  /*1d30*/  ISETP.GE.AND P4, PT, R30, RZ, PT ;  /* 0x000000ff1e00720c */ /* 0x000fe20003f86270 */
[----:B------:R-:W-:Y:S01]  /*1d40*/  IMAD.MOV R26, RZ, RZ, -R26 ;  /* 0x000000ffff1a7224 */ /* 0x000fe200078e0a1a */
[----:B------:R-:W-:Y:S01]  /*1d50*/  LOP3.LUT R30, R9, 0x78, RZ, 0xfc, !PT ;  /* 0x00000078091e7812 */ /* 0x000fe200078efcff */
[C---:B------:R-:W-:Y:S02]  /*1d60*/  IMAD R53, R4.reuse, R22, R53 ;  /* 0x0000001604357224 */ /* 0x040fe400078e0235 */
[----:B------:R-:W-:Y:S01]  /*1d70*/  @!P3 IMAD.IADD R51, R51, 0x1, -R4 ;  /* 0x000000013333b824 */ /* 0x000fe200078e0a04 */
[----:B------:R-:W-:Y:S01]  /*1d80*/  IABS R22, R30 ;  /* 0x0000001e00167213 */ /* 0x000fe20000000000 */
[----:B------:R-:W-:Y:S01]  /*1d90*/  IMAD.MOV.U32 R9, RZ, RZ, R25 ;  /* 0x000000ffff097224 */ /* 0x000fe200078e0019 */
[C---:B------:R-:W-:Y:S01]  /*1da0*/  ISETP.GT.U32.AND P3, PT, R4.reuse, R47, PT ;  /* 0x0000002f0400720c */ /* 0x040fe20003f64070 */
[----:B------:R-:W-:Y:S01]  /*1db0*/  @!P5 IMAD.MOV R39, RZ, RZ, -R39 ;  /* 0x000000ffff27d224 */ /* 0x000fe200078e0a27 */
[C---:B------:R-:W-:Y:S01]  /*1dc0*/  ISETP.GT.U32.AND P5, PT, R4.reuse, R49, PT ;  /* 0x000000310400720c */ /* 0x040fe20003fa4070 */
[----:B------:R-:W-:-:S02]  /*1dd0*/  IMAD R57, R4, R26, R57 ;  /* 0x0000001a04397224 */ /* 0x000fc400078e0239 */
[----:B------:R-:W-:-:S04]  /*1de0*/  IMAD.HI.U32 R24, R5, R55, RZ ;  /* 0x0000003705187227 */ /* 0x000fc800078e00ff */
[----:B------:R-:W-:-:S04]  /*1df0*/  IMAD.HI.U32 R28, R5, R59, RZ ;  /* 0x0000003b051c7227 */ /* 0x000fc800078e00ff */
[----:B------:R-:W-:Y:S01]  /*1e00*/  @!P0 IMAD.MOV R9, RZ, RZ, -R9 ;  /* 0x000000ffff098224 */ /* 0x000fe200078e0a09 */
[C---:B------:R-:W-:Y:S01]  /*1e10*/  ISETP.GT.U32.AND P0, PT, R4.reuse, R51, PT ;  /* 0x000000330400720c */ /* 0x040fe20003f04070 */
[----:B------:R-:W-:Y:S01]  /*1e20*/  @!P6 IMAD.MOV R41, RZ, RZ, -R41 ;  /* 0x000000ffff29e224 */ /* 0x000fe200078e0a29 */
[C---:B------:R-:W-:Y:S01]  /*1e30*/  ISETP.GT.U32.AND P6, PT, R4.reuse, R53, PT ;  /* 0x000000350400720c */ /* 0x040fe20003fc4070 */
[----:B------:R-:W-:Y:S01]  /*1e40*/  @!P2 IMAD.IADD R45, R45, 0x1, -R4 ;  /* 0x000000012d2da824 */ /* 0x000fe200078e0a04 */
[----:B------:R-:W-:Y:S01]  /*1e50*/  ISETP.GT.U32.AND P2, PT, R4, R57, PT ;  /* 0x000000390400720c */ /* 0x000fe20003f44070 */
[----:B------:R-:W-:Y:S02]  /*1e60*/  IMAD.MOV R24, RZ, RZ, -R24 ;  /* 0x000000ffff187224 */ /* 0x000fe400078e0a18 */
[----:B------:R-:W-:Y:S02]  /*1e70*/  IMAD.MOV R28, RZ, RZ, -R28 ;  /* 0x000000ffff1c7224 */ /* 0x000fe400078e0a1c */
[----:B------:R-:W-:-:S04]  /*1e80*/  IMAD.HI.U32 R5, R5, R22, RZ ;  /* 0x0000001605057227 */ /* 0x000fc800078e00ff */
[C---:B------:R-:W-:Y:S02]  /*1e90*/  IMAD R55, R4.reuse, R24, R55 ;  /* 0x0000001804377224 */ /* 0x040fe400078e0237 */
[C---:B------:R-:W-:Y:S02]  /*1ea0*/  IMAD R59, R4.reuse, R28, R59 ;  /* 0x0000001c043b7224 */ /* 0x040fe400078e023b */
[----:B------:R-:W-:Y:S02]  /*1eb0*/  IMAD.MOV R5, RZ, RZ, -R5 ;  /* 0x000000ffff057224 */ /* 0x000fe400078e0a05 */
[----:B------:R-:W-:Y:S01]  /*1ec0*/  @!P4 IMAD.MOV R43, RZ, RZ, -R43 ;  /* 0x000000ffff2bc224 */ /* 0x000fe200078e0a2b */
[C---:B------:R-:W-:Y:S01]  /*1ed0*/  ISETP.GT.U32.AND P4, PT, R4.reuse, R55, PT ;  /* 0x000000370400720c */ /* 0x040fe20003f84070 */
[----:B------:R-:W-:Y:S01]  /*1ee0*/  @!P5 IMAD.IADD R49, R49, 0x1, -R4 ;  /* 0x000000013131d824 */ /* 0x000fe200078e0a04 */
[C---:B------:R-:W-:Y:S01]  /*1ef0*/  ISETP.GT.U32.AND P5, PT, R4.reuse, R59, PT ;  /* 0x0000003b0400720c */ /* 0x040fe20003fa4070 */
[----:B------:R-:W-:-:S02]  /*1f00*/  IMAD R5, R4, R5, R22 ;  /* 0x0000000504057224 */ /* 0x000fc400078e0216 */
[--C-:B------:R-:W-:Y:S01]  /*1f10*/  @!P3 IMAD.IADD R47, R47, 0x1, -R4.reuse ;  /* 0x000000012f2fb824 */ /* 0x100fe200078e0a04 */
[----:B------:R-:W-:Y:S01]  /*1f20*/  ISETP.GE.AND P3, PT, R36, RZ, PT ;  /* 0x000000ff2400720c */ /* 0x000fe20003f66270 */
[--C-:B------:R-:W-:Y:S01]  /*1f30*/  @!P0 IMAD.IADD R51, R51, 0x1, -R4.reuse ;  /* 0x0000000133338824 */ /* 0x100fe200078e0a04 */
[----:B------:R-:W-:Y:S01]  /*1f40*/  ISETP.GE.AND P0, PT, R38, RZ, PT ;  /* 0x000000ff2600720c */ /* 0x000fe20003f06270 */
[--C-:B------:R-:W-:Y:S01]  /*1f50*/  @!P6 IMAD.IADD R53, R53, 0x1, -R4.reuse ;  /* 0x000000013535e824 */ /* 0x100fe200078e0a04 */
[----:B------:R-:W-:Y:S01]  /*1f60*/  ISETP.GE.AND P6, PT, R40, RZ, PT ;  /* 0x000000ff2800720c */ /* 0x000fe20003fc6270 */
[--C-:B------:R-:W-:Y:S01]  /*1f70*/  @!P2 IMAD.IADD R57, R57, 0x1, -R4.reuse ;  /* 0x000000013939a824 */ /* 0x100fe200078e0a04 */
[----:B------:R-:W-:Y:S01]  /*1f80*/  ISETP.GT.U32.AND P2, PT, R4, R5, PT ;  /* 0x000000050400720c */ /* 0x000fe20003f44070 */
[--C-:B------:R-:W-:Y:S01]  /*1f90*/  @!P4 IMAD.IADD R55, R55, 0x1, -R4.reuse ;  /* 0x000000013737c824 */ /* 0x100fe200078e0a04 */
[----:B------:R-:W-:Y:S01]  /*1fa0*/  ISETP.GE.AND P4, PT, R32, RZ, PT ;  /* 0x000000ff2000720c */ /* 0x000fe20003f86270 */
[----:B------:R-:W-:-:S04]  /*1fb0*/  @!P5 IMAD.IADD R59, R59, 0x1, -R4 ;  /* 0x000000013b3bd824 */ /* 0x000fc800078e0a04 */
[----:B------:R-:W-:Y:S01]  /*1fc0*/  @!P3 IMAD.MOV R45, RZ, RZ, -R45 ;  /* 0x000000ffff2db224 */ /* 0x000fe200078e0a2d */
[C---:B------:R-:W-:Y:S01]  /*1fd0*/  ISETP.GT.U32.AND P3, PT, R4.reuse, R53, PT ;  /* 0x000000350400720c */ /* 0x040fe20003f64070 */
[----:B------:R-:W-:Y:S01]  /*1fe0*/  @!P0 IMAD.MOV R47, RZ, RZ, -R47 ;  /* 0x000000ffff2f8224 */ /* 0x000fe200078e0a2f */
[C---:B------:R-:W-:Y:S01]  /*1ff0*/  ISETP.GT.U32.AND P0, PT, R4.reuse, R55, PT ;  /* 0x000000370400720c */ /* 0x040fe20003f04070 */
[----:B------:R-:W-:Y:S01]  /*2000*/  @!P6 IMAD.MOV R49, RZ, RZ, -R49 ;  /* 0x000000ffff31e224 */ /* 0x000fe200078e0a31 */
[C---:B------:R-:W-:Y:S01]  /*2010*/  ISETP.GT.U32.AND P6, PT, R4.reuse, R57, PT ;  /* 0x000000390400720c */ /* 0x040fe20003fc4070 */
[----:B------:R-:W-:Y:S01]  /*2020*/  @!P2 IMAD.IADD R5, R5, 0x1, -R4 ;  /* 0x000000010505a824 */ /* 0x000fe200078e0a04 */
[----:B------:R-:W-:Y:S01]  /*2030*/  ISETP.GT.U32.AND P5, PT, R4, R59, PT ;  /* 0x0000003b0400720c */ /* 0x000fe20003fa4070 */
[----:B------:R-:W-:-:S12]  /*2040*/  @P1 BRA `(.L_x_5) ;  /* 0x0000000000181947 */ /* 0x000fd80003800000 */
[----:B------:R-:W-:Y:S01]  /*2050*/  ELECT P2, URZ, PT ;  /* 0x0000000000ff782f */ /* 0x000fe20003840000 */
[----:B------:R-:W-:Y:S01]  /*2060*/  IMAD.MOV.U32 R22, RZ, RZ, 0x1 ;  /* 0x00000001ff167424 */ /* 0x000fe200078e00ff */
[----:B------:R-:W-:Y:S11]  /*2070*/  UVIRTCOUNT.DEALLOC.SMPOOL 0x80 ;  /* 0x000000800000784c */ /* 0x000ff60000000000 */
[----:B------:R-:W-:-:S04]  /*2080*/  @P2 MOV R24, 0x40 ;  /* 0x0000004000182802 */ /* 0x000fc80000000f00 */
[----:B------:R-:W-:-:S05]  /*2090*/  @P2 LEA R3, R3, R24, 0x18 ;  /* 0x0000001803032211 */ /* 0x000fca00078ec0ff */
[----:B------:R1:W-:Y:S02]  /*20a0*/  @P2 STS.U8 [R3], R22 ;  /* 0x0000001603002388 */ /* 0x0003e40000000000 */
.L_x_5:
[----:B------:R-:W-:Y:S01]  /*20b0*/  ISETP.GT.U32.AND P2, PT, R4, R5, PT ;  /* 0x000000050400720c */ /* 0x000fe20003f44070 */
[----:B------:R-:W-:Y:S01]  /*20c0*/  @!P4 IMAD.MOV R51, RZ, RZ, -R51 ;  /* 0x000000ffff33c224 */ /* 0x000fe200078e0a33 */
[----:B------:R-:W-:Y:S01]  /*20d0*/  ISETP.GE.AND P4, PT, R34, RZ, PT ;  /* 0x000000ff2200720c */ /* 0x000fe20003f86270 */
[--C-:B------:R-:W-:Y:S01]  /*20e0*/  @!P3 IMAD.IADD R53, R53, 0x1, -R4.reuse ;  /* 0x000000013535b824 */ /* 0x100fe200078e0a04 */
[----:B------:R-:W-:Y:S01]  /*20f0*/  ISETP.GE.AND P3, PT, R42, RZ, PT ;  /* 0x000000ff2a00720c */ /* 0x000fe20003f66270 */
[--C-:B------:R-:W-:Y:S01]  /*2100*/  @!P0 IMAD.IADD R55, R55, 0x1, -R4.reuse ;  /* 0x0000000137378824 */ /* 0x100fe200078e0a04 */
[----:B------:R-:W-:Y:S01]  /*2110*/  ISETP.GE.AND P0, PT, R44, RZ, PT ;  /* 0x000000ff2c00720c */ /* 0x000fe20003f06270 */
[--C-:B------:R-:W-:Y:S01]  /*2120*/  @!P6 IMAD.IADD R57, R57, 0x1, -R4.reuse ;  /* 0x000000013939e824 */ /* 0x100fe200078e0a04 */
[----:B------:R-:W-:Y:S01]  /*2130*/  ISETP.GE.AND P6, PT, R46, RZ, PT ;  /* 0x000000ff2e00720c */ /* 0x000fe20003fc6270 */
[----:B------:R-:W-:Y:S01]  /*2140*/  @!P5 IMAD.IADD R59, R59, 0x1, -R4 ;  /* 0x000000013b3bd824 */ /* 0x000fe200078e0a04 */
[----:B------:R-:W-:Y:S01]  /*2150*/  ISETP.GE.AND P5, PT, R30, RZ, PT ;  /* 0x000000ff1e00720c */ /* 0x000fe20003fa6270 */
[----:B------:R-:W-:Y:S01]  /*2160*/  UIADD3 UR14, UPT, UPT, UR12, UR14, URZ ;  /* 0x0000000e0c0e7290 */ /* 0x000fe2000fffe0ff */
[----:B-1----:R-:W-:Y:S01]  /*2170*/  SHF.R.U32.HI R3, RZ, 0x6, R68 ;  /* 0x00000006ff037819 */ /* 0x002fe20000011644 */
[----:B------:R-:W-:Y:S01]  /*2180*/  @!P2 IMAD.IADD R5, R5, 0x1, -R4 ;  /* 0x000000010505a824 */ /* 0x000fe200078e0a04 */
[----:B------:R-:W-:Y:S01]  /*2190*/  ISETP.NE.AND P2, PT, R21, RZ, PT ;  /* 0x000000ff1500720c */ /* 0x000fe20003f45270 */
[----:B------:R-:W-:Y:S01]  /*21a0*/  @!P4 IMAD.MOV R53, RZ, RZ, -R53 ;  /* 0x000000ffff35c224 */ /* 0x000fe200078e0a35 */
[----:B------:R-:W-:Y:S01]  /*21b0*/  LOP3.LUT R4, RZ, R21, RZ, 0x33, !PT ;  /* 0x00000015ff047212 */ /* 0x000fe200078e33ff */
[----:B------:R-:W-:Y:S01]  /*21c0*/  @!P3 IMAD.MOV R55, RZ, RZ, -R55 ;  /* 0x000000ffff37b224 */ /* 0x000fe200078e0a37 */
[----:B------:R-:W-:Y:S01]  /*21d0*/  SGXT.U32 R3, R3, 0x1 ;  /* 0x000000010303781a */ /* 0x000fe20000000000 */
[----:B------:R-:W-:Y:S01]  /*21e0*/  @!P0 IMAD.MOV R57, RZ, RZ, -R57 ;  /* 0x000000ffff398224 */ /* 0x000fe200078e0a39 */
[C---:B------:R-:W-:Y:S01]  /*21f0*/  SEL R34, R4.reuse, R10, !P2 ;  /* 0x0000000a04227207 */ /* 0x040fe20005000000 */
[----:B------:R-:W-:Y:S01]  /*2200*/  @!P6 IMAD.MOV R59, RZ, RZ, -R59 ;  /* 0x000000ffff3be224 */ /* 0x000fe200078e0a3b */
[C---:B------:R-:W-:Y:S01]  /*2210*/  SEL R50, R4.reuse, R18, !P2 ;  /* 0x0000001204327207 */ /* 0x040fe20005000000 */
[----:B------:R-:W-:Y:S01]  /*2220*/  @!P5 IMAD.MOV R5, RZ, RZ, -R5 ;  /* 0x000000ffff05d224 */ /* 0x000fe200078e0a05 */
[C---:B------:R-:W-:Y:S01]  /*2230*/  SEL R36, R4.reuse, R11, !P2 ;  /* 0x0000000b04247207 */ /* 0x040fe20005000000 */
[----:B------:R-:W-:Y:S01]  /*2240*/  STTM.16dp32bit_t0_t15.x64 tmem[UR14], RZ ;  /* 0x000000ff000079ed */ /* 0x000fe20008b0000e */
[----:B------:R-:W-:Y:S01]  /*2250*/  STTM.16dp32bit_t16_t31.x64 tmem[UR14+0x40], RZ ;  /* 0x000040ff000079ed */ /* 0x000fe20008b2000e */
[C---:B------:R-:W-:Y:S01]  /*2260*/  SEL R38, R4.reuse, R12, !P2 ;  /* 0x0000000c04267207 */ /* 0x040fe20005000000 */
[----:B------:R-:W1:Y:S01]  /*2270*/  FENCE.VIEW.ASYNC.T ;  /* 0x00000000000073c6 */ /* 0x000e620000000200 */
[C---:B------:R-:W-:Y:S01]  /*2280*/  SEL R40, R4.reuse, R13, !P2 ;  /* 0x0000000d04287207 */ /* 0x040fe20005000000 */
[----:B------:R-:W2:Y:S01]  /*2290*/  LDC.64 R24, c[0x0][0x3a0] ;  /* 0x0000e800ff187b82 */ /* 0x000ea20000000a00 */
[C---:B------:R-:W-:Y:S01]  /*22a0*/  SEL R42, R4.reuse, R14, !P2 ;  /* 0x0000000e042a7207 */ /* 0x040fe20005000000 */
[----:B------:R-:W-:Y:S01]  /*22b0*/  IMAD R93, R3, R104, RZ ;  /* 0x00000068035d7224 */ /* 0x000fe200078e02ff */
[C---:B------:R-:W-:Y:S01]  /*22c0*/  SEL R44, R4.reuse, R15, !P2 ;  /* 0x0000000f042c7207 */ /* 0x040fe20005000000 */
[----:B------:R-:W-:Y:S01]  /*22d0*/  UMOV UR4, 0x1 ;  /* 0x0000000100047882 */ /* 0x000fe20000000000 */
[----:B------:R-:W-:Y:S01]  /*22e0*/  SEL R46, R4, R16, !P2 ;  /* 0x00000010042e7207 */ /* 0x000fe20005000000 */
[----:B------:R-:W-:Y:S01]  /*22f0*/  IMAD R69, R104, 0x2, R93 ;  /* 0x0000000268457824 */ /* 0x000fe200078e025d */
[C---:B------:R-:W-:Y:S01]  /*2300*/  SEL R48, R4.reuse, R17, !P2 ;  /* 0x0000001104307207 */ /* 0x040fe20005000000 */
[----:B------:R-:W-:Y:S01]  /*2310*/  UIADD3 UR15, UPT, UPT, UR13, 0x6000, URZ ;  /* 0x000060000d0f7890 */ /* 0x000fe2000fffe0ff */
[----:B------:R-:W-:Y:S01]  /*2320*/  SEL R52, R4, R19, !P2 ;  /* 0x0000001304347207 */ /* 0x000fe20005000000 */
[----:B------:R-:W-:Y:S01]  /*2330*/  IMAD R97, R104, 0x2, R69 ;  /* 0x0000000268617824 */ /* 0x000fe200078e0245 */
[C---:B------:R-:W-:Y:S01]  /*2340*/  SEL R54, R4.reuse, R20, !P2 ;  /* 0x0000001404367207 */ /* 0x040fe20005000000 */
[----:B------:R-:W3:Y:S01]  /*2350*/  LDCU.128 UR8, c[0x0][0x380] ;  /* 0x00007000ff0877ac */ /* 0x000ee20008000c00 */
[----:B------:R-:W-:Y:S01]  /*2360*/  SEL R56, R4, R23, !P2 ;  /* 0x0000001704387207 */ /* 0x000fe20005000000 */
[----:B------:R-:W-:Y:S01]  /*2370*/  IMAD R99, R104, 0x2, R97 ;  /* 0x0000000268637824 */ /* 0x000fe200078e0261 */
[C---:B------:R-:W-:Y:S01]  /*2380*/  SEL R58, R4.reuse, R27, !P2 ;  /* 0x0000001b043a7207 */ /* 0x040fe20005000000 */
[----:B------:R-:W4:Y:S01]  /*2390*/  LDCU UR5, c[0x0][0x3b0] ;  /* 0x00007600ff0577ac */ /* 0x000f220008000800 */
[----:B------:R-:W-:Y:S01]  /*23a0*/  SEL R60, R4, R29, !P2 ;  /* 0x0000001d043c7207 */ /* 0x000fe20005000000 */
[----:B------:R-:W-:Y:S01]  /*23b0*/  IMAD R17, R104, 0x2, R99 ;  /* 0x0000000268117824 */ /* 0x000fe200078e0263 */
[----:B------:R-:W-:-:S02]  /*23c0*/  SEL R62, R4, R31, !P2 ;  /* 0x0000001f043e7207 */ /* 0x000fc40005000000 */
[----:B------:R-:W-:Y:S01]  /*23d0*/  SEL R63, R4, R33, !P2 ;  /* 0x00000021043f7207 */ /* 0x000fe20005000000 */
[----:B------:R-:W-:Y:S01]  /*23e0*/  IMAD R11, R104, 0x2, R17 ;  /* 0x00000002680b7824 */ /* 0x000fe200078e0211 */
[----:B------:R-:W-:Y:S01]  /*23f0*/  SEL R64, R4, R35, !P2 ;  /* 0x0000002304407207 */ /* 0x000fe20005000000 */
[----:B--2---:R-:W-:Y:S01]  /*2400*/  IMAD R25, R8, R25, RZ ;  /* 0x0000001908197224 */ /* 0x004fe200078e02ff */
[----:B------:R-:W-:Y:S01]  /*2410*/  SEL R66, R4, R37, !P2 ;  /* 0x0000002504427207 */ /* 0x000fe20005000000 */
[----:B------:R-:W-:Y:S01]  /*2420*/  VIADD R108, R24, 0x1f ;  /* 0x0000001f186c7836 */ /* 0x000fe20000000000 */
[C---:B------:R-:W-:Y:S01]  /*2430*/  SEL R67, R4.reuse, R39, !P2 ;  /* 0x0000002704437207 */ /* 0x040fe20005000000 */
[----:B------:R-:W-:Y:S01]  /*2440*/  IMAD.SHL.U32 R16, R25, 0x2, RZ ;  /* 0x0000000219107824 */ /* 0x000fe200078e00ff */
[C---:B------:R-:W-:Y:S02]  /*2450*/  SEL R70, R4.reuse, R9, !P2 ;  /* 0x0000000904467207 */ /* 0x040fe40005000000 */
[----:B------:R-:W-:-:S02]  /*2460*/  SEL R72, R4, R41, !P2 ;  /* 0x0000002904487207 */ /* 0x000fc40005000000 */
[C---:B------:R-:W-:Y:S02]  /*2470*/  SEL R73, R4.reuse, R43, !P2 ;  /* 0x0000002b04497207 */ /* 0x040fe40005000000 */
[C---:B------:R-:W-:Y:S02]  /*2480*/  SEL R75, R4.reuse, R45, !P2 ;  /* 0x0000002d044b7207 */ /* 0x040fe40005000000 */
[C---:B------:R-:W-:Y:S02]  /*2490*/  SEL R77, R4.reuse, R47, !P2 ;  /* 0x0000002f044d7207 */ /* 0x040fe40005000000 */
[C---:B------:R-:W-:Y:S02]  /*24a0*/  SEL R79, R4.reuse, R49, !P2 ;  /* 0x00000031044f7207 */ /* 0x040fe40005000000 */
[C---:B------:R-:W-:Y:S02]  /*24b0*/  SEL R81, R4.reuse, R51, !P2 ;  /* 0x0000003304517207 */ /* 0x040fe40005000000 */
[----:B------:R-:W-:-:S02]  /*24c0*/  SEL R61, R4, R53, !P2 ;  /* 0x00000035043d7207 */ /* 0x000fc40005000000 */
[C---:B------:R-:W-:Y:S02]  /*24d0*/  SEL R65, R4.reuse, R55, !P2 ;  /* 0x0000003704417207 */ /* 0x040fe40005000000 */
[C---:B------:R-:W-:Y:S02]  /*24e0*/  SEL R71, R4.reuse, R57, !P2 ;  /* 0x0000003904477207 */ /* 0x040fe40005000000 */
[C---:B------:R-:W-:Y:S02]  /*24f0*/  SEL R18, R4.reuse, R59, !P2 ;  /* 0x0000003b04127207 */ /* 0x040fe40005000000 */
[----:B------:R-:W-:Y:S01]  /*2500*/  SEL R10, R4, R5, !P2 ;  /* 0x00000005040a7207 */ /* 0x000fe20005000000 */
[----:B------:R-:W-:Y:S01]  /*2510*/  IMAD R5, R104, 0x2, R11 ;  /* 0x0000000268057824 */ /* 0x000fe200078e020b */
[----:B------:R-:W-:Y:S02]  /*2520*/  SEL R4, R4, R7, !P2 ;  /* 0x0000000704047207 */ /* 0x000fe40005000000 */
[----:B------:R-:W-:Y:S01]  /*2530*/  LOP3.LUT P2, RZ, R68, 0x7f, RZ, 0xc0, !PT ;  /* 0x0000007f44ff7812 */ /* 0x000fe2000784c0ff */
[----:B------:R-:W-:Y:S01]  /*2540*/  IMAD R7, R104, 0x4, R5 ;  /* 0x0000000468077824 */ /* 0x000fe200078e0205 */
[----:B------:R-:W-:-:S02]  /*2550*/  LOP3.LUT R109, R3, 0x8, RZ, 0xfc, !PT ;  /* 0x00000008036d7812 */ /* 0x000fc400078efcff */
[----:B------:R-:W-:Y:S01]  /*2560*/  ISETP.GT.AND P0, PT, R108, 0x1f, PT ;  /* 0x0000001f6c00780c */ /* 0x000fe20003f04270 */
[----:B------:R-:W-:Y:S01]  /*2570*/  IMAD R9, R104, 0x2, R7 ;  /* 0x0000000268097824 */ /* 0x000fe200078e0207 */
[----:B---3--:R-:W-:Y:S02]  /*2580*/  IADD3 R102, P5, PT, R16, UR8, RZ ;  /* 0x0000000810667c10 */ /* 0x008fe4000ffbe0ff */
[----:B------:R-:W-:Y:S01]  /*2590*/  ISETP.LT.AND P4, PT, R109, R24, P0 ;  /* 0x000000186d00720c */ /* 0x000fe20000781270 */
[----:B------:R-:W-:Y:S01]  /*25a0*/  IMAD R15, R104, 0x2, R9 ;  /* 0x00000002680f7824 */ /* 0x000fe200078e0209 */
[----:B------:R-:W-:Y:S02]  /*25b0*/  LEA.HI.X.SX32 R20, R25, UR9, 0x1, P5 ;  /* 0x0000000919147c11 */ /* 0x000fe4000a8f0eff */
[----:B------:R-:W-:Y:S01]  /*25c0*/  LEA R12, P5, R17, R102, 0x1 ;  /* 0x00000066110c7211 */ /* 0x000fe200078a08ff */
[----:B-1----:R-:W-:Y:S01]  /*25d0*/  VOTEU.ALL UP0, P2 ;  /* 0x0000000000ff7886 */ /* 0x002fe20001000000 */
[----:B------:R-:W-:Y:S01]  /*25e0*/  VOTEU.ALL UP1, P2 ;  /* 0x0000000000ff7886 */ /* 0x000fe20001020000 */
[----:B------:R-:W-:-:S02]  /*25f0*/  LOP3.LUT R111, R3, 0x10, RZ, 0xfc, !PT ;  /* 0x00000010036f7812 */ /* 0x000fc400078efcff */
[----:B------:R-:W-:Y:S01]  /*2600*/  PRMT R14, RZ, 0x7610, R14 ;  /* 0x00007610ff0e7816 */ /* 0x000fe2000000000e */
[----:B------:R-:W-:-:S04]  /*2610*/  @!UP0 UIADD3 UR6, UPT, UPT, -UR4, 0x100000, URZ ;  /* 0x0010000004068890 */ /* 0x000fc8000fffe1ff */
[----:B------:R-:W-:Y:S02]  /*2620*/  @!UP0 USHF.L.U32 UR7, UR6, 0xb, URZ ;  /* 0x0000000b06078899 */ /* 0x000fe400080006ff */
[----:B------:R-:W-:Y:S01]  /*2630*/  @!UP0 USHF.L.U32 UR6, UR6, 0x1, URZ ;  /* 0x0000000106068899 */ /* 0x000fe200080006ff */
[----:B------:R-:W-:Y:S01]  /*2640*/  BAR.SYNC.DEFER_BLOCKING 0x0 ;  /* 0x0000000000007b1d */ /* 0x000fe20000010000 */
[----:B------:R-:W-:Y:S01]  /*2650*/  LEA.HI.X.SX32 R13, R17, R20, 0x1, P5 ;  /* 0x00000014110d7211 */ /* 0x000fe200028f0eff */
[----:B------:R-:W-:Y:S01]  /*2660*/  IMAD R101, R104, 0x2, R15 ;  /* 0x0000000268657824 */ /* 0x000fe200078e020f */
[----:B------:R-:W-:-:S03]  /*2670*/  ISETP.LT.AND P3, PT, R111, R24, P0 ;  /* 0x000000186f00720c */ /* 0x000fc60000761270 */
[----:B------:R-:W1:Y:S05]  /*2680*/  FENCE.VIEW.ASYNC.S ;  /* 0x00000000000073c6 */ /* 0x000e6a0000000000 */
[----:B-1----:R1:W2:Y:S02]  /*2690*/  @!UP1 SYNCS.EXCH.64 URZ, [UR15], UR6 ;  /* 0x000000060fff95b2 */ /* 0x0022a40008000100 */
[----:B--2---:R-:W-:Y:S01]  /*26a0*/  BAR.SYNC.DEFER_BLOCKING 0x0 ;  /* 0x0000000000007b1d */ /* 0x004fe20000010000 */
[C---:B------:R-:W-:Y:S01]  /*26b0*/  IMAD R19, R104.reuse, 0x2, R101 ;  /* 0x0000000268137824 */ /* 0x040fe200078e0265 */
[----:B------:R-:W-:Y:S02]  /*26c0*/  PRMT R22, RZ, 0x7610, R22 ;  /* 0x00007610ff167816 */ /* 0x000fe40000000016 */
[C---:B------:R-:W-:Y:S01]  /*26d0*/  LOP3.LUT R115, R3.reuse, 0x1a, RZ, 0xfc, !PT ;  /* 0x0000001a03737812 */ /* 0x040fe200078efcff */
[----:B------:R-:W-:Y:S01]  /*26e0*/  IMAD R87, R104, 0x2, R19 ;  /* 0x0000000268577824 */ /* 0x000fe200078e0213 */
[----:B------:R-:W-:-:S02]  /*26f0*/  LOP3.LUT R113, R3, 0x18, RZ, 0xfc, !PT ;  /* 0x0000001803717812 */ /* 0x000fc400078efcff */
[-C--:B------:R-:W-:Y:S02]  /*2700*/  LEA R30, P6, R19, R102.reuse, 0x1 ;  /* 0x00000066131e7211 */ /* 0x080fe400078c08ff */
[----:B------:R-:W-:Y:S01]  /*2710*/  LOP3.LUT R117, R3, 0xa, RZ, 0xfc, !PT ;  /* 0x0000000a03757812 */ /* 0x000fe200078efcff */
[----:B------:R2:W3:Y:S01]  /*2720*/  @P4 LDG.E.U16 R14, desc[UR26][R12.64] ;  /* 0x0000001a0c0e4981 */ /* 0x0004e2000c1e1500 */
[----:B------:R-:W-:Y:S02]  /*2730*/  LEA R26, P4, R7, R102, 0x1 ;  /* 0x00000066071a7211 */ /* 0x000fe400078808ff */
[----:B------:R-:W-:Y:S02]  /*2740*/  ISETP.LT.AND P5, PT, R113, R24, P0 ;  /* 0x000000187100720c */ /* 0x000fe400007a1270 */
[----:B------:R-:W-:Y:S02]  /*2750*/  LEA.HI.X.SX32 R27, R7, R20, 0x1, P4 ;  /* 0x00000014071b7211 */ /* 0x000fe400020f0eff */
[----:B------:R-:W-:-:S03]  /*2760*/  ISETP.LT.AND P4, PT, R115, R24, P0 ;  /* 0x000000187300720c */ /* 0x000fc60000781270 */
[----:B------:R5:W3:Y:S01]  /*2770*/  @P3 LDG.E.U16 R22, desc[UR26][R26.64] ;  /* 0x0000001a1a163981 */ /* 0x000ae2000c1e1500 */
[----:B------:R-:W-:Y:S02]  /*2780*/  LEA R32, P3, R87, R102, 0x1 ;  /* 0x0000006657207211 */ /* 0x000fe400078608ff */
[-C--:B------:R-:W-:Y:S02]  /*2790*/  LEA.HI.X.SX32 R31, R19, R20.reuse, 0x1, P6 ;  /* 0x00000014131f7211 */ /* 0x080fe400030f0eff */
[----:B------:R-:W-:Y:S02]  /*27a0*/  LEA.HI.X.SX32 R33, R87, R20, 0x1, P3 ;  /* 0x0000001457217211 */ /* 0x000fe400018f0eff */
[----:B------:R-:W-:Y:S02]  /*27b0*/  ISETP.LT.AND P3, PT, R117, R24, P0 ;  /* 0x000000187500720c */ /* 0x000fe40000761270 */
[----:B------:R-:W-:Y:S02]  /*27c0*/  PRMT R19, RZ, 0x7610, R19 ;  /* 0x00007610ff137816 */ /* 0x000fe40000000013 */
[----:B------:R-:W-:-:S02]  /*27d0*/  LOP3.LUT R119, R3, 0x12, RZ, 0xfc, !PT ;  /* 0x0000001203777812 */ /* 0x000fc400078efcff */
[----:B--2---:R-:W-:Y:S02]  /*27e0*/  LEA R12, P6, R11, R102, 0x1 ;  /* 0x000000660b0c7211 */ /* 0x004fe400078c08ff */
[----:B------:R-:W-:Y:S01]  /*27f0*/  PRMT R134, RZ, 0x7610, R134 ;  /* 0x00007610ff867816 */ /* 0x000fe20000000086 */
[----:B------:R-:W2:Y:S01]  /*2800*/  @P4 LDG.E.U16 R19, desc[UR26][R32.64] ;  /* 0x0000001a20134981 */ /* 0x000ea2000c1e1500 */
[----:B------:R-:W-:Y:S02]  /*2810*/  LOP3.LUT R121, R3, 0xc, RZ, 0xfc, !PT ;  /* 0x0000000c03797812 */ /* 0x000fe400078efcff */
[----:B------:R-:W-:Y:S02]  /*2820*/  PRMT R21, RZ, 0x7610, R21 ;  /* 0x00007610ff157816 */ /* 0x000fe40000000015 */
[----:B------:R-:W-:Y:S01]  /*2830*/  ISETP.LT.AND P4, PT, R119, R24, P0 ;  /* 0x000000187700720c */ /* 0x000fe20000781270 */
[----:B------:R4:W2:Y:S01]  /*2840*/  @P5 LDG.E.U16 R134, desc[UR26][R30.64] ;  /* 0x0000001a1e865981 */ /* 0x0008a2000c1e1500 */
[----:B------:R-:W-:-:S02]  /*2850*/  LEA.HI.X.SX32 R13, R11, R20, 0x1, P6 ;  /* 0x000000140b0d7211 */ /* 0x000fc400030f0eff */
[----:B------:R-:W-:Y:S02]  /*2860*/  LOP3.LUT R110, R68, 0x1f, RZ, 0xc0, !PT ;  /* 0x0000001f446e7812 */ /* 0x000fe400078ec0ff */
[----:B------:R-:W-:Y:S01]  /*2870*/  ISETP.LT.AND P6, PT, R121, R24, P0 ;  /* 0x000000187900720c */ /* 0x000fe200007c1270 */
[----:B------:R0:W2:Y:S01]  /*2880*/  @P3 LDG.E.U16 R21, desc[UR26][R12.64] ;  /* 0x0000001a0c153981 */ /* 0x0000a2000c1e1500 */
[-C--:B------:R-:W-:Y:S01]  /*2890*/  LEA R28, P5, R9, R102.reuse, 0x1 ;  /* 0x00000066091c7211 */ /* 0x080fe200078a08ff */
[----:B------:R-:W-:Y:S01]  /*28a0*/  IMAD R91, R110, R105, RZ ;  /* 0x000000696e5b7224 */ /* 0x000fe200078e02ff */
[----:B-----5:R-:W-:Y:S02]  /*28b0*/  LEA R26, P3, R5, R102, 0x1 ;  /* 0x00000066051a7211 */ /* 0x020fe400078608ff */
[----:B------:R-:W-:Y:S02]  /*28c0*/  PRMT R23, RZ, 0x7610, R23 ;  /* 0x00007610ff177816 */ /* 0x000fe40000000017 */
[----:B------:R-:W-:-:S02]  /*28d0*/  LEA.HI.X.SX32 R29, R9, R20, 0x1, P5 ;  /* 0x00000014091d7211 */ /* 0x000fc400028f0eff */
[----:B------:R-:W-:Y:S01]  /*28e0*/  PRMT R8, RZ, 0x7610, R8 ;  /* 0x00007610ff087816 */ /* 0x000fe20000000008 */
[----:B----4-:R-:W-:Y:S01]  /*28f0*/  IMAD R30, R34, UR5, RZ ;  /* 0x00000005221e7c24 */ /* 0x010fe2000f8e02ff */
[----:B------:R-:W-:Y:S01]  /*2900*/  LEA.HI.X.SX32 R27, R5, R20, 0x1, P3 ;  /* 0x00000014051b7211 */ /* 0x000fe200018f0eff */
[----:B------:R4:W5:Y:S01]  /*2910*/  @P4 LDG.E.U16 R23, desc[UR26][R28.64] ;  /* 0x0000001a1c174981 */ /* 0x000962000c1e1500 */
[----:B0-----:R-:W-:Y:S02]  /*2920*/  LEA R12, P5, R15, R102, 0x1 ;  /* 0x000000660f0c7211 */ /* 0x001fe400078a08ff */
[----:B------:R-:W-:Y:S01]  /*2930*/  LEA R90, P3, R91, UR10, 0x1 ;  /* 0x0000000a5b5a7c11 */ /* 0x000fe2000f8608ff */
[----:B------:R0:W2:Y:S01]  /*2940*/  @P6 LDG.E.U16 R8, desc[UR26][R26.64] ;  /* 0x0000001a1a086981 */ /* 0x0000a2000c1e1500 */
[----:B------:R-:W-:Y:S01]  /*2950*/  LEA.HI.X.SX32 R13, R15, R20, 0x1, P5 ;  /* 0x000000140f0d7211 */ /* 0x000fe200028f0eff */
[----:B------:R-:W-:Y:S01]  /*2960*/  IMAD R31, R38, UR5, RZ ;  /* 0x00000005261f7c24 */ /* 0x000fe2000f8e02ff */
[----:B------:R-:W-:Y:S01]  /*2970*/  LEA.HI.X.SX32 R91, R91, UR11, 0x1, P3 ;  /* 0x0000000b5b5b7c11 */ /* 0x000fe200098f0eff */
[----:B----4-:R-:W-:Y:S01]  /*2980*/  IMAD R29, R36, UR5, RZ ;  /* 0x00000005241d7c24 */ /* 0x010fe2000f8e02ff */
[----:B0-----:R-:W-:Y:S01]  /*2990*/  LEA R26, P5, R30, R90, 0x1 ;  /* 0x0000005a1e1a7211 */ /* 0x001fe200078a08ff */
[----:B------:R-:W-:-:S03]  /*29a0*/  IMAD R33, R40, UR5, RZ ;  /* 0x0000000528217c24 */ /* 0x000fc6000f8e02ff */
[-C--:B------:R-:W-:Y:S01]  /*29b0*/  LEA R28, P6, R29, R90.reuse, 0x1 ;  /* 0x0000005a1d1c7211 */ /* 0x080fe200078c08ff */
[----:B------:R-:W-:Y:S01]  /*29c0*/  IMAD R35, R42, UR5, RZ ;  /* 0x000000052a237c24 */ /* 0x000fe2000f8e02ff */
[-C--:B------:R-:W-:Y:S02]  /*29d0*/  LEA.HI.X.SX32 R27, R30, R91.reuse, 0x1, P5 ;  /* 0x0000005b1e1b7211 */ /* 0x080fe400028f0eff */
[-C--:B------:R-:W-:Y:S01]  /*29e0*/  LEA R30, P5, R31, R90.reuse, 0x1 ;  /* 0x0000005a1f1e7211 */ /* 0x080fe200078a08ff */
[----:B------:R-:W-:Y:S01]  /*29f0*/  IMAD R37, R44, UR5, RZ ;  /* 0x000000052c257c24 */ /* 0x000fe2000f8e02ff */
[-C--:B------:R-:W-:Y:S02]  /*2a00*/  LEA.HI.X.SX32 R29, R29, R91.reuse, 0x1, P6 ;  /* 0x0000005b1d1d7211 */ /* 0x080fe400030f0eff */
[----:B------:R-:W-:Y:S01]  /*2a10*/  LEA R32, P6, R33, R90, 0x1 ;  /* 0x0000005a21207211 */ /* 0x000fe200078c08ff */
[----:B------:R-:W-:Y:S01]  /*2a20*/  IMAD R39, R46, UR5, RZ ;  /* 0x000000052e277c24 */ /* 0x000fe2000f8e02ff */
[----:B------:R-:W-:-:S02]  /*2a30*/  LEA.HI.X.SX32 R31, R31, R91, 0x1, P5 ;  /* 0x0000005b1f1f7211 */ /* 0x000fc400028f0eff */
        /* <DEDUP_REMOVED lines=41> */
[-C--:B------:R-:W-:Y:S01]  /*2cd0*/  LEA.HI.X.SX32 R59, R59, R91.reuse, 0x1, P5 ;  /* 0x0000005b3b3b7211 */ /* 0x080fe200028f0eff */
[----:B------:R-:W-:Y:S01]  /*2ce0*/  IMAD R83, R61, UR5, RZ ;  /* 0x000000053d537c24 */ /* 0x000fe2000f8e02ff */
[----:B------:R-:W-:Y:S01]  /*2cf0*/  LEA R62, P5, R66, R90, 0x1 ;  /* 0x0000005a423e7211 */ /* 0x000fe200078a08ff */
[----:B------:R-:W-:Y:S01]  /*2d00*/  IMAD R73, R73, UR5, RZ ;  /* 0x0000000549497c24 */ /* 0x000fe2000f8e02ff */
[----:B------:R-:W-:-:S02]  /*2d10*/  LEA.HI.X.SX32 R61, R63, R91, 0x1, P6 ;  /* 0x0000005b3f3d7211 */ /* 0x000fc400030f0eff */
[-C--:B------:R-:W-:Y:S01]  /*2d20*/  LEA R64, P6, R67, R90.reuse, 0x1 ;  /* 0x0000005a43407211 */ /* 0x080fe200078c08ff */
[----:B------:R-:W-:Y:S01]  /*2d30*/  IMAD R75, R75, UR5, RZ ;  /* 0x000000054b4b7c24 */ /* 0x000fe2000f8e02ff */
[-C--:B------:R-:W-:Y:S01]  /*2d40*/  LEA.HI.X.SX32 R63, R66, R91.reuse, 0x1, P5 ;  /* 0x0000005b423f7211 */ /* 0x080fe200028f0eff */
[----:B------:R-:W-:Y:S01]  /*2d50*/  IMAD R85, R65, UR5, RZ ;  /* 0x0000000541557c24 */ /* 0x000fe2000f8e02ff */
[CC--:B------:R-:W-:Y:S01]  /*2d60*/  LEA R66, P5, R72.reuse, R90.reuse, 0x1 ;  /* 0x0000005a48427211 */ /* 0x0c0fe200078a08ff */
        /* <DEDUP_REMOVED lines=9> */
[-C--:B------:R-:W-:Y:S02]  /*2e00*/  LEA R74, P6, R77, R90.reuse, 0x1 ;  /* 0x0000005a4d4a7211 */ /* 0x080fe400078c08ff */
[-C--:B------:R-:W-:Y:S02]  /*2e10*/  LEA.HI.X.SX32 R73, R75, R91.reuse, 0x1, P5 ;  /* 0x0000005b4b497211 */ /* 0x080fe400028f0eff */
[-C--:B------:R-:W-:Y:S02]  /*2e20*/  LEA R76, P5, R79, R90.reuse, 0x1 ;  /* 0x0000005a4f4c7211 */ /* 0x080fe400078a08ff */
[-C--:B------:R-:W-:Y:S02]  /*2e30*/  LEA.HI.X.SX32 R75, R77, R91.reuse, 0x1, P6 ;  /* 0x0000005b4d4b7211 */ /* 0x080fe400030f0eff */
[----:B------:R-:W-:Y:S02]  /*2e40*/  LEA R78, P6, R81, R90, 0x1 ;  /* 0x0000005a514e7211 */ /* 0x000fe400078c08ff */
[----:B------:R-:W-:-:S02]  /*2e50*/  LEA.HI.X.SX32 R77, R79, R91, 0x1, P5 ;  /* 0x0000005b4f4d7211 */ /* 0x000fc400028f0eff */
[-C--:B------:R-:W-:Y:S01]  /*2e60*/  LEA R80, P5, R83, R90.reuse, 0x1 ;  /* 0x0000005a53507211 */ /* 0x080fe200078a08ff */
[----:B------:R-:W-:Y:S01]  /*2e70*/  IMAD R18, R18, UR5, RZ ;  /* 0x0000000512127c24 */ /* 0x000fe2000f8e02ff */
[-C--:B------:R-:W-:Y:S02]  /*2e80*/  LEA.HI.X.SX32 R79, R81, R91.reuse, 0x1, P6 ;  /* 0x0000005b514f7211 */ /* 0x080fe400030f0eff */
[-C--:B------:R-:W-:Y:S01]  /*2e90*/  LEA R82, P6, R85, R90.reuse, 0x1 ;  /* 0x0000005a55527211 */ /* 0x080fe200078c08ff */
[----:B------:R-:W-:Y:S01]  /*2ea0*/  IMAD R10, R10, UR5, RZ ;  /* 0x000000050a0a7c24 */ /* 0x000fe2000f8e02ff */
[----:B------:R-:W-:Y:S02]  /*2eb0*/  LEA.HI.X.SX32 R81, R83, R91, 0x1, P5 ;  /* 0x0000005b53517211 */ /* 0x000fe400028f0eff */
[----:B------:R-:W-:Y:S01]  /*2ec0*/  LEA R84, P5, R88, R90, 0x1 ;  /* 0x0000005a58547211 */ /* 0x000fe200078a08ff */
[----:B------:R-:W-:Y:S01]  /*2ed0*/  IMAD R4, R4, UR5, RZ ;  /* 0x0000000504047c24 */ /* 0x000fe2000f8e02ff */
[----:B------:R-:W-:-:S02]  /*2ee0*/  LOP3.LUT R125, R3, 0x1c, RZ, 0xfc, !PT ;  /* 0x0000001c037d7812 */ /* 0x000fc400078efcff */
[-C--:B------:R-:W-:Y:S02]  /*2ef0*/  LEA.HI.X.SX32 R83, R85, R91.reuse, 0x1, P6 ;  /* 0x0000005b55537211 */ /* 0x080fe400030f0eff */
[-C--:B------:R-:W-:Y:S01]  /*2f00*/  LEA R86, P6, R18, R90.reuse, 0x1 ;  /* 0x0000005a12567211 */ /* 0x080fe200078c08ff */
[----:B------:R-:W-:Y:S01]  /*2f10*/  IMAD R95, R104, 0x2, R87 ;  /* 0x00000002685f7824 */ /* 0x000fe200078e0257 */
[----:B------:R-:W-:Y:S02]  /*2f20*/  LEA.HI.X.SX32 R85, R88, R91, 0x1, P5 ;  /* 0x0000005b58557211 */ /* 0x000fe400028f0eff */
[----:B------:R-:W-:Y:S02]  /*2f30*/  LEA R88, P5, R10, R90, 0x1 ;  /* 0x0000005a0a587211 */ /* 0x000fe400078a08ff */
[----:B------:R-:W-:Y:S02]  /*2f40*/  LOP3.LUT R123, R3, 0x14, RZ, 0xfc, !PT ;  /* 0x00000014037b7812 */ /* 0x000fe400078efcff */
[----:B------:R-:W-:-:S02]  /*2f50*/  ISETP.LT.AND P3, PT, R125, R24, P0 ;  /* 0x000000187d00720c */ /* 0x000fc40000761270 */
[-C--:B------:R-:W-:Y:S02]  /*2f60*/  LEA.HI.X.SX32 R87, R18, R91.reuse, 0x1, P6 ;  /* 0x0000005b12577211 */ /* 0x080fe400030f0eff */
[----:B------:R-:W-:Y:S02]  /*2f70*/  LEA R90, P6, R4, R90, 0x1 ;  /* 0x0000005a045a7211 */ /* 0x000fe400078c08ff */
[-C--:B------:R-:W-:Y:S02]  /*2f80*/  LEA.HI.X.SX32 R89, R10, R91.reuse, 0x1, P5 ;  /* 0x0000005b0a597211 */ /* 0x080fe400028f0eff */
[----:B------:R-:W-:Y:S02]  /*2f90*/  ISETP.LT.AND P4, PT, R123, R24, P0 ;  /* 0x000000187b00720c */ /* 0x000fe40000781270 */
[----:B------:R-:W-:Y:S02]  /*2fa0*/  LEA R106, P5, R95, R102, 0x1 ;  /* 0x000000665f6a7211 */ /* 0x000fe400078a08ff */
[----:B------:R-:W-:-:S02]  /*2fb0*/  LEA.HI.X.SX32 R91, R4, R91, 0x1, P6 ;  /* 0x0000005b045b7211 */ /* 0x000fc400030f0eff */
[----:B------:R-:W-:Y:S02]  /*2fc0*/  PRMT R4, RZ, 0x7610, R4 ;  /* 0x00007610ff047816 */ /* 0x000fe40000000004 */
[----:B------:R-:W-:Y:S02]  /*2fd0*/  LEA.HI.X.SX32 R107, R95, R20, 0x1, P5 ;  /* 0x000000145f6b7211 */ /* 0x000fe400028f0eff */
[----:B------:R-:W-:-:S03]  /*2fe0*/  PRMT R10, RZ, 0x7610, R10 ;  /* 0x00007610ff0a7816 */ /* 0x000fc6000000000a */
[----:B------:R-:W4:Y:S01]  /*2ff0*/  @P3 LDG.E.U16 R4, desc[UR26][R106.64] ;  /* 0x0000001a6a043981 */ /* 0x000f22000c1e1500 */
[----:B------:R-:W-:Y:S02]  /*3000*/  LEA R92, P3, R93, R102, 0x1 ;  /* 0x000000665d5c7211 */ /* 0x000fe400078608ff */
[C---:B------:R-:W-:Y:S01]  /*3010*/  LOP3.LUT R127, R3.reuse, 0x2, RZ, 0xfc, !PT ;  /* 0x00000002037f7812 */ /* 0x040fe200078efcff */
[----:B------:R0:W4:Y:S01]  /*3020*/  @P4 LDG.E.U16 R10, desc[UR26][R12.64] ;  /* 0x0000001a0c0a4981 */ /* 0x000122000c1e1500 */
[----:B------:R-:W-:Y:S02]  /*3030*/  ISETP.LT.AND P4, PT, R3, R24, P0 ;  /* 0x000000180300720c */ /* 0x000fe40000781270 */
[----:B------:R-:W-:Y:S02]  /*3040*/  LEA.HI.X.SX32 R93, R93, R20, 0x1, P3 ;  /* 0x000000145d5d7211 */ /* 0x000fe400018f0eff */
[----:B------:R-:W-:Y:S02]  /*3050*/  ISETP.LT.AND P3, PT, R127, R24, P0 ;  /* 0x000000187f00720c */ /* 0x000fe40000761270 */
[----:B------:R-:W-:-:S02]  /*3060*/  LEA R94, P5, R69, R102, 0x1 ;  /* 0x00000066455e7211 */ /* 0x000fc400078a08ff */
[----:B------:R-:W-:Y:S02]  /*3070*/  PRMT R158, RZ, 0x7610, R158 ;  /* 0x00007610ff9e7816 */ /* 0x000fe4000000009e */
[----:B------:R-:W-:Y:S02]  /*3080*/  PRMT R136, RZ, 0x7610, R136 ;  /* 0x00007610ff887816 */ /* 0x000fe40000000088 */
[----:B------:R-:W-:Y:S02]  /*3090*/  LEA.HI.X.SX32 R95, R69, R20, 0x1, P5 ;  /* 0x00000014455f7211 */ /* 0x000fe400028f0eff */
[----:B------:R-:W4:Y:S04]  /*30a0*/  @P4 LDG.E.U16 R158, desc[UR26][R92.64] ;  /* 0x0000001a5c9e4981 */ /* 0x000f28000c1e1500 */
[----:B------:R-:W5:Y:S01]  /*30b0*/  @P3 LDG.E.U16 R136, desc[UR26][R94.64] ;  /* 0x0000001a5e883981 */ /* 0x000f62000c1e1500 */
[----:B------:R-:W-:-:S02]  /*30c0*/  LEA.HI R129, R68, 0xe, RZ, 0x1a ;  /* 0x0000000e44817811 */ /* 0x000fc400078fd0ff */
[----:B------:R-:W-:Y:S02]  /*30d0*/  LOP3.LUT R135, R3, 0x4, RZ, 0xfc, !PT ;  /* 0x0000000403877812 */ /* 0x000fe400078efcff */
[----:B0-----:R-:W-:Y:S02]  /*30e0*/  LEA R12, P4, R101, R102, 0x1 ;  /* 0x00000066650c7211 */ /* 0x001fe400078808ff */
[----:B------:R-:W-:Y:S01]  /*30f0*/  LOP3.LUT R133, R3, 0x16, RZ, 0xfc, !PT ;  /* 0x0000001603857812 */ /* 0x000fe200078efcff */
[----:B------:R-:W-:Y:S01]  /*3100*/  IMAD R103, R129, R104, RZ ;  /* 0x0000006881677224 */ /* 0x000fe200078e02ff */
[----:B------:R-:W-:Y:S02]  /*3110*/  ISETP.LT.AND P3, PT, R135, R24, P0 ;  /* 0x000000188700720c */ /* 0x000fe40000761270 */
[----:B------:R-:W-:Y:S02]  /*3120*/  LEA.HI R131, R68, 0x1e, RZ, 0x1a ;  /* 0x0000001e44837811 */ /* 0x000fe400078fd0ff */
[----:B------:R-:W-:-:S02]  /*3130*/  LEA R96, P6, R97, R102, 0x1 ;  /* 0x0000006661607211 */ /* 0x000fc400078c08ff */
[----:B------:R-:W-:Y:S02]  /*3140*/  LEA.HI.X.SX32 R13, R101, R20, 0x1, P4 ;  /* 0x00000014650d7211 */ /* 0x000fe400020f0eff */
[----:B------:R-:W-:Y:S02]  /*3150*/  ISETP.LT.AND P4, PT, R133, R24, P0 ;  /* 0x000000188500720c */ /* 0x000fe40000781270 */
[----:B------:R-:W-:Y:S01]  /*3160*/  LEA R98, P5, R99, R102, 0x1 ;  /* 0x0000006663627211 */ /* 0x000fe200078a08ff */
[----:B------:R-:W-:Y:S01]  /*3170*/  IMAD R107, R131, R104, RZ ;  /* 0x00000068836b7224 */ /* 0x000fe200078e02ff */
[----:B------:R-:W-:Y:S02]  /*3180*/  LOP3.LUT R137, R3, 0x6, RZ, 0xfc, !PT ;  /* 0x0000000603897812 */ /* 0x000fe400078efcff */
[----:B------:R-:W-:Y:S02]  /*3190*/  LEA.HI.X.SX32 R97, R97, R20, 0x1, P6 ;  /* 0x0000001461617211 */ /* 0x000fe400030f0eff */
[----:B------:R-:W-:-:S02]  /*31a0*/  LEA R100, P6, R103, R102, 0x1 ;  /* 0x0000006667647211 */ /* 0x000fc400078c08ff */
[----:B------:R-:W-:Y:S02]  /*31b0*/  PRMT R156, RZ, 0x7610, R156 ;  /* 0x00007610ff9c7816 */ /* 0x000fe4000000009c */
[----:B------:R-:W-:Y:S02]  /*31c0*/  LEA.HI.X.SX32 R99, R99, R20, 0x1, P5 ;  /* 0x0000001463637211 */ /* 0x000fe400028f0eff */
[----:B------:R-:W-:Y:S02]  /*31d0*/  ISETP.LT.AND P5, PT, R137, R24, P0 ;  /* 0x000000188900720c */ /* 0x000fe400007a1270 */
[----:B------:R-:W-:Y:S01]  /*31e0*/  LEA.HI.X.SX32 R101, R103, R20, 0x1, P6 ;  /* 0x0000001467657211 */ /* 0x000fe200030f0eff */
[----:B------:R-:W5:Y:S01]  /*31f0*/  @P3 LDG.E.U16 R156, desc[UR26][R96.64] ;  /* 0x0000001a609c3981 */ /* 0x000f62000c1e1500 */
[----:B------:R-:W-:Y:S02]  /*3200*/  PRMT R18, RZ, 0x7610, R18 ;  /* 0x00007610ff127816 */ /* 0x000fe40000000012 */
[----:B------:R-:W-:-:S02]  /*3210*/  LEA R102, P6, R107, R102, 0x1 ;  /* 0x000000666b667211 */ /* 0x000fc400078c08ff */
[----:B------:R-:W-:Y:S02]  /*3220*/  ISETP.LT.AND P3, PT, R129, R24, P0 ;  /* 0x000000188100720c */ /* 0x000fe40000761270 */
[----:B------:R-:W-:Y:S01]  /*3230*/  LEA.HI.X.SX32 R103, R107, R20, 0x1, P6 ;  /* 0x000000146b677211 */ /* 0x000fe200030f0eff */
[----:B------:R0:W5:Y:S01]  /*3240*/  @P4 LDG.E.U16 R18, desc[UR26][R12.64] ;  /* 0x0000001a0c124981 */ /* 0x000162000c1e1500 */
[----:B------:R-:W-:Y:S02]  /*3250*/  PRMT R20, RZ, 0x7610, R20 ;  /* 0x00007610ff147816 */ /* 0x000fe40000000014 */
[-C--:B------:R-:W-:Y:S02]  /*3260*/  ISETP.LT.AND P4, PT, R131, R24.reuse, P0 ;  /* 0x000000188300720c */ /* 0x080fe40000781270 */
[----:B------:R-:W-:Y:S02]  /*3270*/  ISETP.LT.AND P0, PT, R110, R24, P0 ;  /* 0x000000186e00720c */ /* 0x000fe40000701270 */
[----:B------:R-:W5:Y:S01]  /*3280*/  @P5 LDG.E.U16 R20, desc[UR26][R98.64] ;  /* 0x0000001a62145981 */ /* 0x000f62000c1e1500 */
[----:B------:R-:W-:-:S02]  /*3290*/  PRMT R138, RZ, 0x7610, R138 ;  /* 0x00007610ff8a7816 */ /* 0x000fc4000000008a */
[----:B------:R-:W-:Y:S02]  /*32a0*/  PRMT R140, RZ, 0x7610, R140 ;  /* 0x00007610ff8c7816 */ /* 0x000fe4000000008c */
[----:B------:R-:W-:Y:S02]  /*32b0*/  PRMT R142, RZ, 0x7610, R142 ;  /* 0x00007610ff8e7816 */ /* 0x000fe4000000008e */
[----:B------:R-:W-:Y:S01]  /*32c0*/  PRMT R144, RZ, 0x7610, R144 ;  /* 0x00007610ff907816 */ /* 0x000fe20000000090 */
[----:B------:R-:W5:Y:S01]  /*32d0*/  @P3 LDG.E.U16 R138, desc[UR26][R100.64] ;  /* 0x0000001a648a3981 */ /* 0x000f62000c1e1500 */
[----:B------:R-:W-:Y:S02]  /*32e0*/  PRMT R146, RZ, 0x7610, R146 ;  /* 0x00007610ff927816 */ /* 0x000fe40000000092 */
[----:B------:R-:W-:Y:S01]  /*32f0*/  PRMT R148, RZ, 0x7610, R148 ;  /* 0x00007610ff947816 */ /* 0x000fe20000000094 */
[----:B------:R-:W5:Y:S01]  /*3300*/  @P4 LDG.E.U16 R140, desc[UR26][R102.64] ;  /* 0x0000001a668c4981 */ /* 0x000f62000c1e1500 */
[----:B------:R-:W-:-:S02]  /*3310*/  PRMT R150, RZ, 0x7610, R150 ;  /* 0x00007610ff967816 */ /* 0x000fc40000000096 */
[----:B------:R-:W-:Y:S01]  /*3320*/  PRMT R152, RZ, 0x7610, R152 ;  /* 0x00007610ff987816 */ /* 0x000fe20000000098 */
[----:B------:R-:W5:Y:S01]  /*3330*/  @P0 LDG.E.U16 R142, desc[UR26][R26.64] ;  /* 0x0000001a1a8e0981 */ /* 0x000f62000c1e1500 */
        /* <DEDUP_REMOVED lines=38> */
[----:B------:R-:W5:Y:S04]  /*35a0*/  @P0 LDG.E.U16 R124, desc[UR26][R80.64] ;  /* 0x0000001a507c0981 */ /* 0x000f68000c1e1500 */
        /* <DEDUP_REMOVED lines=17> */
[----:B------:R-:W5:Y:S01]  /*36c0*/  @P0 LDG.E.U16 R132, desc[UR26][R90.64] ;  /* 0x0000001a5a840981 */ /* 0x000f62000c1e1500 */
[----:B0-----:R-:W-:Y:S01]  /*36d0*/  SHF.R.S32.HI R12, RZ, 0x6, R68 ;  /* 0x00000006ff0c7819 */ /* 0x001fe20000011444 */
[----:B------:R-:W-:-:S04]  /*36e0*/  @!UP0 UIADD3 UR4, UPT, UPT, -UR4, 0x100000, URZ ;  /* 0x0010000004048890 */ /* 0x000fc8000fffe1ff */
[----:B------:R-:W-:Y:S02]  /*36f0*/  @!UP0 USHF.L.U32 UR5, UR4, 0xb, URZ ;  /* 0x0000000b04058899 */ /* 0x000fe400080006ff */
[----:B------:R-:W-:Y:S01]  /*3700*/  @!UP0 USHF.L.U32 UR4, UR4, 0x1, URZ ;  /* 0x0000000104048899 */ /* 0x000fe200080006ff */
[----:B------:R-:W-:Y:S01]  /*3710*/  SGXT R12, R12, 0x1 ;  /* 0x000000010c0c781a */ /* 0x000fe20000000200 */
[----:B------:R-:W-:-:S03]  /*3720*/  IMAD.SHL.U32 R107, R68, 0x2, RZ ;  /* 0x00000002446b7824 */ /* 0x000fc600078e00ff */
[----:B------:R-:W-:Y:S01]  /*3730*/  LOP3.LUT R12, R12, 0x90, RZ, 0xc0, !PT ;  /* 0x000000900c0c7812 */ /* 0x000fe200078ec0ff */
[----:B------:R-:W-:Y:S01]  /*3740*/  VOTEU.ALL UP0, P2 ;  /* 0x0000000000ff7886 */ /* 0x000fe20001000000 */
[----:B------:R-:W-:Y:S02]  /*3750*/  ISETP.NE.U32.AND P0, PT, R6, RZ, PT ;  /* 0x000000ff0600720c */ /* 0x000fe40003f05070 */
[----:B------:R-:W-:Y:S02]  /*3760*/  LOP3.LUT R107, R12, 0x7e, R107, 0x78, !PT ;  /* 0x0000007e0c6b7812 */ /* 0x000fe400078e786b */
[----:B------:R-:W-:Y:S01]  /*3770*/  SHF.R.S32.HI R6, RZ, 0x1f, R25 ;  /* 0x0000001fff067819 */ /* 0x000fe20000011419 */
[----:B------:R0:W0:Y:S01]  /*3780*/  @!UP0 SYNCS.EXCH.64 URZ, [UR13+0x6008], UR4 ;  /* 0x006008040dff85b2 */ /* 0x0000220008000100 */
[C---:B------:R-:W-:Y:S01]  /*3790*/  LOP3.LUT R106, R107.reuse, 0x20, RZ, 0x3c, !PT ;  /* 0x000000206b6a7812 */ /* 0x040fe200078e3cff */
[----:B---3--:R3:W-:Y:S01]  /*37a0*/  STS.U16 [R107+UR13+0x4400], R14 ;  /* 0x0044000e6b007988 */ /* 0x0087e2000800040d */
[----:B------:R-:W-:-:S02]  /*37b0*/  LOP3.LUT R69, R107, 0x40, RZ, 0x3c, !PT ;  /* 0x000000406b457812 */ /* 0x000fc400078e3cff */
[----:B------:R-:W-:Y:S02]  /*37c0*/  SHF.L.U64.HI R13, R25, 0x1, R6 ;  /* 0x00000001190d7819 */ /* 0x000fe40000010206 */
[----:B------:R-:W-:Y:S01]  /*37d0*/  SHF.R.S32.HI R6, RZ, 0x1f, R17 ;  /* 0x0000001fff067819 */ /* 0x000fe20000011411 */
[----:B------:R1:W-:Y:S01]  /*37e0*/  STS.U16 [R107+UR13+0x4800], R22 ;  /* 0x004800166b007988 */ /* 0x0003e2000800040d */
[----:B---3--:R-:W-:-:S03]  /*37f0*/  LEA R14, P3, R17, R16, 0x1 ;  /* 0x00000010110e7211 */ /* 0x008fc600078608ff */
[----:B--2---:R2:W-:Y:S01]  /*3800*/  STS.U16 [R107+UR13+0x4c00], R134 ;  /* 0x004c00866b007988 */ /* 0x0045e2000800040d */
[----:B------:R-:W-:Y:S02]  /*3810*/  LEA.HI.X R6, R17, R13, R6, 0x1, P3 ;  /* 0x0000000d11067211 */ /* 0x000fe400018f0c06 */
[----:B-1----:R-:W-:Y:S02]  /*3820*/  SHF.R.S32.HI R22, RZ, 0x1f, R5 ;  /* 0x0000001fff167819 */ /* 0x002fe40000011405 */
[----:B------:R-:W-:Y:S02]  /*3830*/  LEA R12, P3, R11, R16, 0x1 ;  /* 0x000000100b0c7211 */ /* 0x000fe400078608ff */
[----:B--2---:R-:W-:Y:S02]  /*3840*/  SHF.R.S32.HI R134, RZ, 0x1f, R9 ;  /* 0x0000001fff867819 */ /* 0x004fe40000011409 */
[----:B------:R-:W-:Y:S01]  /*3850*/  LOP3.LUT R25, R107, 0x60, RZ, 0x3c, !PT ;  /* 0x000000606b197812 */ /* 0x000fe200078e3cff */
[----:B------:R-:W-:Y:S01]  /*3860*/  IMAD R17, R115, R104, RZ ;  /* 0x0000006873117224 */ /* 0x000fe200078e02ff */
[----:B----4-:R-:W-:Y:S04]  /*3870*/  STS.U16 [R107+UR13+0x4000], R158 ;  /* 0x0040009e6b007988 */ /* 0x010fe8000800040d */
[----:B------:R-:W-:Y:S04]  /*3880*/  STS.U16 [R106+UR13+0x4d00], R19 ;  /* 0x004d00136a007988 */ /* 0x000fe8000800040d */
[----:B------:R-:W-:Y:S04]  /*3890*/  STS.U16 [R106+UR13+0x4500], R21 ;  /* 0x004500156a007988 */ /* 0x000fe8000800040d */
[----:B-----5:R-:W-:Y:S04]  /*38a0*/  STS.U16 [R106+UR13+0x4900], R23 ;  /* 0x004900176a007988 */ /* 0x020fe8000800040d */
[----:B------:R-:W-:Y:S04]  /*38b0*/  STS.U16 [R106+UR13+0x4100], R136 ;  /* 0x004100886a007988 */ /* 0x000fe8000800040d */
[----:B------:R1:W-:Y:S04]  /*38c0*/  STS.U16 [R69+UR13+0x4600], R8 ;  /* 0x0046000845007988 */ /* 0x0003e8000800040d */
[----:B------:R2:W-:Y:S01]  /*38d0*/  STS.U16 [R69+UR13+0x4a00], R10 ;  /* 0x004a000a45007988 */ /* 0x0005e2000800040d */
[----:B-1----:R-:W-:-:S03]  /*38e0*/  SHF.R.S32.HI R8, RZ, 0x1f, R11 ;  /* 0x0000001fff087819 */ /* 0x002fc6000001140b */
[----:B------:R1:W-:Y:S01]  /*38f0*/  STS.U16 [R69+UR13+0x4e00], R4 ;  /* 0x004e000445007988 */ /* 0x0003e2000800040d */
[----:B--2---:R-:W-:-:S04]  /*3900*/  LEA R10, P4, R5, R16, 0x1 ;  /* 0x00000010050a7211 */ /* 0x004fc800078808ff */
[-C--:B------:R-:W-:Y:S02]  /*3910*/  LEA.HI.X R5, R5, R13.reuse, R22, 0x1, P4 ;  /* 0x0000000d05057211 */ /* 0x080fe400020f0c16 */
[----:B------:R-:W-:Y:S02]  /*3920*/  SHF.R.S32.HI R22, RZ, 0x1f, R7 ;  /* 0x0000001fff167819 */ /* 0x000fe40000011407 */
[----:B-1----:R-:W-:Y:S02]  /*3930*/  LEA.HI.X R4, R11, R13, R8, 0x1, P3 ;  /* 0x0000000d0b047211 */ /* 0x002fe400018f0c08 */
[----:B------:R-:W-:-:S04]  /*3940*/  LEA R8, P3, R7, R16, 0x1 ;  /* 0x0000001007087211 */ /* 0x000fc800078608ff */
[-C--:B------:R-:W-:Y:S02]  /*3950*/  LEA.HI.X R7, R7, R13.reuse, R22, 0x1, P3 ;  /* 0x0000000d07077211 */ /* 0x080fe400018f0c16 */
[CC--:B------:R-:W-:Y:S02]  /*3960*/  LEA R11, P3, R9.reuse, R16.reuse, 0x1 ;  /* 0x00000010090b7211 */ /* 0x0c0fe400078608ff */
[----:B------:R-:W-:Y:S02]  /*3970*/  SHF.R.S32.HI R136, RZ, 0x1f, R15 ;  /* 0x0000001fff887819 */ /* 0x000fe4000001140f */
[-C--:B------:R-:W-:Y:S02]  /*3980*/  LEA.HI.X R134, R9, R13.reuse, R134, 0x1, P3 ;  /* 0x0000000d09867211 */ /* 0x080fe400018f0c86 */
[C---:B------:R-:W-:Y:S01]  /*3990*/  LEA R9, P3, R15.reuse, R16, 0x1 ;  /* 0x000000100f097211 */ /* 0x040fe200078608ff */
[----:B------:R1:W-:Y:S03]  /*39a0*/  STS.U16 [R69+UR13+0x4200], R156 ;  /* 0x0042009c45007988 */ /* 0x0003e6000800040d */
[----:B------:R-:W-:Y:S01]  /*39b0*/  LEA.HI.X R136, R15, R13, R136, 0x1, P3 ;  /* 0x0000000d0f887211 */ /* 0x000fe200018f0c88 */
[-C--:B------:R-:W-:Y:S01]  /*39c0*/  IMAD R15, R133, R104.reuse, RZ ;  /* 0x00000068850f7224 */ /* 0x080fe200078e02ff */
[----:B------:R2:W-:Y:S01]  /*39d0*/  STS.U16 [R25+UR13+0x4b00], R18 ;  /* 0x004b001219007988 */ /* 0x0005e2000800040d */
[----:B-1----:R-:W-:-:S02]  /*39e0*/  IMAD R156, R113, R104, RZ ;  /* 0x00000068719c7224 */ /* 0x002fc400078e02ff */
[C---:B------:R-:W-:Y:S02]  /*39f0*/  IMAD.SHL.U32 R23, R15.reuse, 0x2, RZ ;  /* 0x000000020f177824 */ /* 0x040fe400078e00ff */
[C---:B------:R-:W-:Y:S02]  /*3a00*/  IMAD.SHL.U32 R21, R156.reuse, 0x2, RZ ;  /* 0x000000029c157824 */ /* 0x040fe400078e00ff */
[----:B--2---:R-:W-:Y:S01]  /*3a10*/  IMAD.HI R18, R15, 0x2, RZ ;  /* 0x000000020f127827 */ /* 0x004fe200078e02ff */
[----:B------:R1:W-:Y:S03]  /*3a20*/  STS.U16 [R25+UR13+0x4300], R20 ;  /* 0x0043001419007988 */ /* 0x0003e6000800040d */
[----:B------:R-:W-:Y:S01]  /*3a30*/  IMAD R15, R125, R104, RZ ;  /* 0x000000687d0f7224 */ /* 0x000fe200078e02ff */
[----:B------:R-:W-:Y:S01]  /*3a40*/  IADD3 R22, P5, P6, R23, UR8, R16 ;  /* 0x0000000817167c10 */ /* 0x000fe2000febe010 */
[----:B------:R-:W-:-:S04]  /*3a50*/  IMAD.HI R156, R156, 0x2, RZ ;  /* 0x000000029c9c7827 */ /* 0x000fc800078e02ff */
[----:B------:R-:W-:Y:S01]  /*3a60*/  IMAD.SHL.U32 R19, R17, 0x2, RZ ;  /* 0x0000000211137824 */ /* 0x000fe200078e00ff */
[--C-:B-1----:R-:W-:Y:S01]  /*3a70*/  IADD3 R20, P3, P4, R21, UR8, R16.reuse ;  /* 0x0000000815147c10 */ /* 0x102fe2000fc7e010 */
[----:B------:R-:W-:Y:S01]  /*3a80*/  IMAD.SHL.U32 R158, R15, 0x2, RZ ;  /* 0x000000020f9e7824 */ /* 0x000fe200078e00ff */
[--C-:B------:R-:W-:Y:S02]  /*3a90*/  IADD3.X R23, PT, PT, R18, UR9, R13.reuse, P5, P6 ;  /* 0x0000000912177c10 */ /* 0x100fe4000afec40d */
[--C-:B------:R-:W-:Y:S02]  /*3aa0*/  IADD3 R18, P5, P6, R19, UR8, R16.reuse ;  /* 0x0000000813127c10 */ /* 0x100fe4000febe010 */
[--C-:B------:R-:W-:Y:S02]  /*3ab0*/  IADD3.X R21, PT, PT, R156, UR9, R13.reuse, P3, P4 ;  /* 0x000000099c157c10 */ /* 0x100fe40009fe840d */
[----:B------:R-:W-:Y:S01]  /*3ac0*/  IADD3 R16, P3, P4, R158, UR8, R16 ;  /* 0x000000089e107c10 */ /* 0x000fe2000fc7e010 */
[----:B------:R-:W-:Y:S01]  /*3ad0*/  IMAD.HI R158, R15, 0x2, RZ ;  /* 0x000000020f9e7827 */ /* 0x000fe200078e02ff */
[----:B------:R-:W-:Y:S03]  /*3ae0*/  STS.U16 [R25+UR13+0x4700], R138 ;  /* 0x0047008a19007988 */ /* 0x000fe6000800040d */
[----:B------:R-:W-:Y:S01]  /*3af0*/  IMAD.HI R156, R17, 0x2, RZ ;  /* 0x00000002119c7827 */ /* 0x000fe200078e02ff */
[----:B------:R-:W-:Y:S01]  /*3b00*/  STS.U16 [R25+UR13+0x4f00], R140 ;  /* 0x004f008c19007988 */ /* 0x000fe2000800040d */
[----:B------:R-:W-:-:S03]  /*3b10*/  IADD3.X R17, PT, PT, R158, UR9, R13, P3, P4 ;  /* 0x000000099e117c10 */ /* 0x000fc60009fe840d */
[----:B------:R-:W-:Y:S04]  /*3b20*/  STS.U16 [R107+UR13], R142 ;  /* 0x0000008e6b007988 */ /* 0x000fe8000800040d */
[----:B------:R-:W-:Y:S04]  /*3b30*/  STS.U16 [R107+UR13+0x200], R144 ;  /* 0x000200906b007988 */ /* 0x000fe8000800040d */
[----:B------:R-:W-:Y:S04]  /*3b40*/  STS.U16 [R107+UR13+0x400], R146 ;  /* 0x000400926b007988 */ /* 0x000fe8000800040d */
[----:B------:R-:W-:Y:S04]  /*3b50*/  STS.U16 [R107+UR13+0x600], R148 ;  /* 0x000600946b007988 */ /* 0x000fe8000800040d */
[----:B------:R-:W-:Y:S04]  /*3b60*/  STS.U16 [R107+UR13+0x800], R150 ;  /* 0x000800966b007988 */ /* 0x000fe8000800040d */
[----:B------:R-:W-:Y:S04]  /*3b70*/  STS.U16 [R107+UR13+0xa00], R152 ;  /* 0x000a00986b007988 */ /* 0x000fe8000800040d */
[----:B------:R-:W-:Y:S04]  /*3b80*/  STS.U16 [R107+UR13+0xc00], R154 ;  /* 0x000c009a6b007988 */ /* 0x000fe8000800040d */
[----:B------:R1:W-:Y:S04]  /*3b90*/  STS.U16 [R107+UR13+0xe00], R112 ;  /* 0x000e00706b007988 */ /* 0x0003e8000800040d */
[----:B------:R-:W-:Y:S04]  /*3ba0*/  STS.U16 [R107+UR13+0x1000], R114 ;  /* 0x001000726b007988 */ /* 0x000fe8000800040d */
[----:B------:R-:W-:Y:S04]  /*3bb0*/  STS.U16 [R107+UR13+0x1200], R116 ;  /* 0x001200746b007988 */ /* 0x000fe8000800040d */
[----:B------:R-:W-:Y:S04]  /*3bc0*/  STS.U16 [R107+UR13+0x1400], R118 ;  /* 0x001400766b007988 */ /* 0x000fe8000800040d */
[----:B------:R-:W-:Y:S04]  /*3bd0*/  STS.U16 [R107+UR13+0x1600], R120 ;  /* 0x001600786b007988 */ /* 0x000fe8000800040d */
[----:B------:R-:W-:Y:S04]  /*3be0*/  STS.U16 [R107+UR13+0x1800], R122 ;  /* 0x0018007a6b007988 */ /* 0x000fe8000800040d */
[----:B------:R-:W-:Y:S04]  /*3bf0*/  STS.U16 [R107+UR13+0x1a00], R124 ;  /* 0x001a007c6b007988 */ /* 0x000fe8000800040d */
[----:B------:R-:W-:Y:S04]  /*3c00*/  STS.U16 [R107+UR13+0x1c00], R126 ;  /* 0x001c007e6b007988 */ /* 0x000fe8000800040d */
[----:B------:R-:W-:Y:S01]  /*3c10*/  STS.U16 [R107+UR13+0x1e00], R128 ;  /* 0x001e00806b007988 */ /* 0x000fe2000800040d */
[----:B------:R-:W-:-:S03]  /*3c20*/  IADD3 R12, P3, PT, R12, UR8, RZ ;  /* 0x000000080c0c7c10 */ /* 0x000fc6000ff7e0ff */
[----:B------:R2:W-:Y:S04]  /*3c30*/  STS.U16 [R106+UR13+0x100], R139 ;  /* 0x0001008b6a007988 */ /* 0x0005e8000800040d */
        /* <DEDUP_REMOVED lines=14> */
[----:B------:R3:W-:Y:S01]  /*3d20*/  STS.U16 [R106+UR13+0x1f00], R132 ;  /* 0x001f00846a007988 */ /* 0x0007e2000800040d */
[----:B------:R-:W-:Y:S01]  /*3d30*/  IADD3.X R19, PT, PT, R156, UR9, R13, P5, P6 ;  /* 0x000000099c137c10 */ /* 0x000fe2000afec40d */
[----:B0-----:R0:W-:Y:S06]  /*3d40*/  MEMBAR.ALL.CTA ;  /* 0x0000000000007992 */ /* 0x0011ec0000008000 */
[----:B0-----:R-:W0:Y:S01]  /*3d50*/  FENCE.VIEW.ASYNC.S ;  /* 0x00000000000073c6 */ /* 0x001e220000000000 */
[----:B------:R-:W-:-:S02]  /*3d60*/  IADD3 R14, P6, PT, R14, UR8, RZ ;  /* 0x000000080e0e7c10 */ /* 0x000fc4000ffde0ff */
[----:B-1----:R-:W-:Y:S02]  /*3d70*/  SHF.R.S32.HI R112, RZ, 0x1f, R108 ;  /* 0x0000001fff707819 */ /* 0x002fe4000001146c */
[----:B------:R-:W-:Y:S02]  /*3d80*/  IADD3 R10, P4, PT, R10, UR8, RZ ;  /* 0x000000080a0a7c10 */ /* 0x000fe4000ff9e0ff */
[----:B------:R-:W-:Y:S01]  /*3d90*/  IADD3.X R13, PT, PT, R4, UR9, RZ, P3, !PT ;  /* 0x00000009040d7c10 */ /* 0x000fe20009ffe4ff */
[----:B0-----:R-:W-:Y:S01]  /*3da0*/  BAR.SYNC.DEFER_BLOCKING 0x0 ;  /* 0x0000000000007b1d */ /* 0x001fe20000010000 */
[----:B------:R-:W-:Y:S02]  /*3db0*/  IADD3 R4, P3, PT, R9, UR8, RZ ;  /* 0x0000000809047c10 */ /* 0x000fe4000ff7e0ff */
[----:B------:R-:W-:Y:S02]  /*3dc0*/  IADD3.X R15, PT, PT, R6, UR9, RZ, P6, !PT ;  /* 0x00000009060f7c10 */ /* 0x000fe4000b7fe4ff */
[----:B------:R-:W-:-:S02]  /*3dd0*/  IADD3 R6, P6, PT, R11, UR8, RZ ;  /* 0x000000080b067c10 */ /* 0x000fc4000ffde0ff */
[----:B------:R-:W-:Y:S02]  /*3de0*/  LEA.HI R112, R112, R108, RZ, 0x5 ;  /* 0x0000006c70707211 */ /* 0x000fe400078f28ff */
[----:B------:R-:W-:Y:S02]  /*3df0*/  IADD3.X R11, PT, PT, R5, UR9, RZ, P4, !PT ;  /* 0x00000009050b7c10 */ /* 0x000fe4000a7fe4ff */
[----:B------:R-:W-:Y:S02]  /*3e00*/  IADD3.X R5, PT, PT, R136, UR9, RZ, P3, !PT ;  /* 0x0000000988057c10 */ /* 0x000fe40009ffe4ff */
[----:B------:R-:W-:Y:S02]  /*3e10*/  ISETP.LT.OR P3, PT, R108, 0x20, P0 ;  /* 0x000000206c00780c */ /* 0x000fe40000761670 */
[----:B------:R-:W-:Y:S02]  /*3e20*/  SHF.R.S32.HI R112, RZ, 0x5, R112 ;  /* 0x00000005ff707819 */ /* 0x000fe40000011470 */
[----:B------:R-:W-:-:S02]  /*3e30*/  IADD3 R8, P5, PT, R8, UR8, RZ ;  /* 0x0000000808087c10 */ /* 0x000fc4000ffbe0ff */
[----:B------:R-:W-:Y:S01]  /*3e40*/  VIMNMX R112, PT, PT, R112, 0x1, !PT ;  /* 0x0000000170707848 */ /* 0x000fe20007fe0100 */
[----:B--2---:R-:W-:Y:S01]  /*3e50*/  IMAD.SHL.U32 R139, R104, 0x20, RZ ;  /* 0x00000020688b7824 */ /* 0x004fe200078e00ff */
[----:B------:R-:W-:Y:S01]  /*3e60*/  IADD3.X R9, PT, PT, R7, UR9, RZ, P5, !PT ;  /* 0x0000000907097c10 */ /* 0x000fe2000affe4ff */
[----:B------:R-:W-:Y:S02]  /*3e70*/  UMOV UR6, URZ ;  /* 0x000000ff00067c82 */ /* 0x000fe40008000000 */
[----:B------:R-:W-:Y:S01]  /*3e80*/  VIADD R104, R112, 0xffffffff ;  /* 0xffffffff70687836 */ /* 0x000fe20000000000 */
[----:B------:R-:W-:Y:S01]  /*3e90*/  IADD3.X R7, PT, PT, R134, UR9, RZ, P6, !PT ;  /* 0x0000000986077c10 */ /* 0x000fe2000b7fe4ff */
[----:B------:R-:W-:-:S03]  /*3ea0*/  IMAD.SHL.U32 R105, R105, 0x20, RZ ;  /* 0x0000002069697824 */ /* 0x000fc600078e00ff */
[----:B------:R-:W-:Y:S01]  /*3eb0*/  ISETP.NE.U32.AND P4, PT, R104, RZ, PT ;  /* 0x000000ff6800720c */ /* 0x000fe20003f85070 */
[----:B---3--:R-:W-:-:S12]  /*3ec0*/  @P3 BRA `(.L_x_6) ;  /* 0x0000000000683947 */ /* 0x008fd80003800000 */
[----:B------:R-:W-:Y:S02]  /*3ed0*/  UIADD3 UR4, UPT, UPT, UR13, 0x4000, URZ ;  /* 0x000040000d047890 */ /* 0x000fe4000fffe0ff */
[----:B------:R-:W-:Y:S02]  /*3ee0*/  USHF.R.U32.HI UR10, URZ, 0x4, UR13 ;  /* 0x00000004ff0a7899 */ /* 0x000fe4000801160d */
[----:B------:R-:W-:Y:S02]  /*3ef0*/  USHF.R.U32.HI UR4, URZ, 0x4, UR4 ;  /* 0x00000004ff047899 */ /* 0x000fe40008011604 */
[----:B------:R-:W-:Y:S02]  /*3f00*/  USGXT.U32 UR10, UR10, 0xe ;  /* 0x0000000e0a0a789a */ /* 0x000fe40008000000 */
[----:B------:R-:W-:Y:S01]  /*3f10*/  USGXT.U32 UR8, UR4, 0xe ;  /* 0x0000000e0408789a */ /* 0x000fe20008000000 */
[----:B------:R-:W-:Y:S01]  /*3f20*/  UMOV UR16, 0x80 ;  /* 0x0000008000107882 */ /* 0x000fe20000000000 */
[----:B------:R-:W-:Y:S01]  /*3f30*/  UMOV UR17, 0x40004040 ;  /* 0x4000404000117882 */ /* 0x000fe20000000000 */
[----:B------:R-:W-:Y:S01]  /*3f40*/  UMOV UR18, 0xfffffffe ;  /* 0xfffffffe00127882 */ /* 0x000fe20000000000 */
[----:B------:R-:W-:Y:S01]  /*3f50*/  UMOV UR19, 0x7fffbfdf ;  /* 0x7fffbfdf00137882 */ /* 0x000fe20000000000 */
[----:B------:R-:W-:Y:S01]  /*3f60*/  UMOV UR11, URZ ;  /* 0x000000ff000b7c82 */ /* 0x000fe20008000000 */
[----:B------:R-:W-:Y:S01]  /*3f70*/  UMOV UR9, URZ ;  /* 0x000000ff00097c82 */ /* 0x000fe20008000000 */
[----:B------:R-:W-:-:S02]  /*3f80*/  UIADD3.64 UR18, UPT, UPT, UR10, -UR18, URZ ;  /* 0x800000120a127297 */ /* 0x000fc4000fffe0ff */
[----:B------:R-:W-:Y:S01]  /*3f90*/  UIADD3.64 UR16, UPT, UPT, UR8, UR16, URZ ;  /* 0x0000001008107297 */ /* 0x000fe2000fffe0ff */
[----:B------:R-:W-:Y:S01]  /*3fa0*/  UMOV UR20, 0x0 ;  /* 0x0000000000147882 */ /* 0x000fe20000000000 */
[----:B------:R-:W-:Y:S01]  /*3fb0*/  UMOV UR21, 0x4208490 ;  /* 0x0420849000157882 */ /* 0x000fe20000000000 */
[----:B------:R-:W-:Y:S01]  /*3fc0*/  UMOV UR4, UR15 ;  /* 0x0000000f00047c82 */ /* 0x000fe20008000000 */
[----:B------:R-:W-:Y:S01]  /*3fd0*/  UMOV UR5, URZ ;  /* 0x000000ff00057c82 */ /* 0x000fe20008000000 */
[----:B------:R-:W-:Y:S01]  /*3fe0*/  UMOV UR11, 0x80004020 ;  /* 0x80004020000b7882 */ /* 0x000fe20000000000 */
[----:B------:R-:W-:Y:S01]  /*3ff0*/  UMOV UR9, 0x40004040 ;  /* 0x4000404000097882 */ /* 0x000fe20000000000 */
[----:B------:R-:W-:Y:S01]  /*4000*/  UMOV UR22, 0x0 ;  /* 0x0000000000167882 */ /* 0x000fe20000000000 */
[----:B------:R-:W-:Y:S01]  /*4010*/  UMOV UR23, 0x4208490 ;  /* 0x0420849000177882 */ /* 0x000fe20000000000 */
[----:B------:R-:W-:Y:S01]  /*4020*/  UMOV UR4, UR4 ;  /* 0x0000000400047c82 */ /* 0x000fe20008000000 */
[----:B------:R0:W-:Y:S01]  /*4030*/  UTCHMMA gdesc[UR8], gdesc[UR10], tmem[UR12], tmem[UR20], idesc[UR21], !UPT ;  /* 0x00ff140a080075ea */ /* 0x0001e2000f80000c */
[----:B------:R0:W-:Y:S01]  /*4040*/  UTCHMMA gdesc[UR16], gdesc[UR18], tmem[UR12], tmem[UR22], idesc[UR23], UPT ;  /* 0x00ff1612100075ea */ /* 0x0001e2000b80000c */
[----:B------:R0:W-:Y:S01]  /*4050*/  UTCBAR [UR4], URZ ;  /* 0x000000ff040073e9 */ /* 0x0001e200080000ff */
[----:B------:R-:W-:Y:S01]  /*4060*/  NOP ;  /* 0x0000000000007918 */ /* 0x000fe20000000000 */
.L_x_6:
[----:B------:R-:W-:Y:S05]  /*4070*/  @!P4 BRA `(.L_x_7) ;  /* 0x00000010001cc947 */ /* 0x000fea0003800000 */
[----:B0-----:R-:W-:Y:S01]  /*4080*/  UIADD3 UR4, UPT, UPT, UR13, 0x5000, URZ ;  /* 0x000050000d047890 */ /* 0x001fe2000fffe0ff */
[----:B------:R-:W-:Y:S01]  /*4090*/  VIADD R24, R24, 0xffffffe0 ;  /* 0xffffffe018187836 */ /* 0x000fe20000000000 */
        /* <DEDUP_REMOVED lines=11> */
[----:B------:R-:W-:-:S02]  /*4150*/  UIADD3.64 UR16, UPT, UPT, UR8, UR16, URZ ;  /* 0x0000001008107297 */ /* 0x000fc4000fffe0ff */
[----:B------:R-:W-:Y:S01]  /*4160*/  UIADD3.64 UR18, UPT, UPT, UR10, -UR18, URZ ;  /* 0x800000120a127297 */ /* 0x000fe2000fffe0ff */
[----:B------:R-:W-:Y:S01]  /*4170*/  UMOV UR5, 0x1 ;  /* 0x0000000100057882 */ /* 0x000fe20000000000 */
[----:B------:R-:W-:-:S10]  /*4180*/  UMOV UR4, URZ ;  /* 0x000000ff00047c82 */ /* 0x000fd40008000000 */
.L_x_10:
[----:B------:R-:W-:Y:S01]  /*4190*/  USHF.L.U32 UR6, UR6, 0x1f, URZ ;  /* 0x0000001f06067899 */ /* 0x000fe200080006ff */
[----:B------:R-:W-:Y:S01]  /*41a0*/  ISETP.GE.AND P3, PT, R3, R24, PT ;  /* 0x000000180300720c */ /* 0x000fe20003f66270 */
[----:B------:R-:W-:-:S04]  /*41b0*/  IMAD.WIDE R20, R139, 0x2, R20 ;  /* 0x000000028b147825 */ /* 0x000fc800078e0214 */
[----:B0-----:R-:W-:-:S04]  /*41c0*/  IMAD.U32 R112, RZ, RZ, UR6 ;  /* 0x00000006ff707e24 */ /* 0x001fc8000f8e00ff */
[----:B------:R-:W0:Y:S02]  /*41d0*/  SYNCS.PHASECHK.TRANS64.TRYWAIT P4, [UR15], R112 ;  /* 0x00000070ff0075a7 */ /* 0x000e24000808110f */
[----:B0-----:R-:W-:Y:S05]  /*41e0*/  @!P4 BRA `(.L_x_8) ;  /* 0x00000030004cc947 */ /* 0x001fea0003800000 */
.L_x_16:
[----:B------:R-:W-:Y:S01]  /*41f0*/  PRMT R118, RZ, 0x7610, R118 ;  /* 0x00007610ff767816 */ /* 0x000fe20000000076 */
[----:B------:R-:W-:Y:S01]  /*4200*/  IMAD.WIDE R92, R139, 0x2, R92 ;  /* 0x000000028b5c7825 */ /* 0x000fe200078e025c */
[-C--:B------:R-:W-:Y:S02]  /*4210*/  ISETP.GE.AND P4, PT, R127, R24.reuse, PT ;  /* 0x000000187f00720c */ /* 0x080fe40003f86270 */
[-C--:B------:R-:W-:Y:S01]  /*4220*/  ISETP.GE.AND P5, PT, R135, R24.reuse, PT ;  /* 0x000000188700720c */ /* 0x080fe20003fa6270 */
[----:B------:R-:W-:Y:S01]  /*4230*/  IMAD.WIDE R94, R139, 0x2, R94 ;  /* 0x000000028b5e7825 */ /* 0x000fe200078e025e */
[-C--:B------:R-:W-:Y:S01]  /*4240*/  ISETP.GE.AND P6, PT, R109, R24.reuse, PT ;  /* 0x000000186d00720c */ /* 0x080fe20003fc6270 */
[----:B------:R-:W2:Y:S01]  /*4250*/  @!P3 LDG.E.U16 R118, desc[UR26][R92.64] ;  /* 0x0000001a5c76b981 */ /* 0x000ea2000c1e1500 */
[----:B------:R-:W-:Y:S01]  /*4260*/  ISETP.GE.AND P3, PT, R117, R24, PT ;  /* 0x000000187500720c */ /* 0x000fe20003f66270 */
[----:B------:R-:W-:Y:S01]  /*4270*/  IMAD.WIDE R12, R139, 0x2, R12 ;  /* 0x000000028b0c7825 */ /* 0x000fe200078e020c */
[----:B------:R-:W-:-:S02]  /*4280*/  PRMT R141, RZ, 0x7610, R141 ;  /* 0x00007610ff8d7816 */ /* 0x000fc4000000008d */
[----:B------:R-:W-:Y:S01]  /*4290*/  PRMT R120, RZ, 0x7610, R120 ;  /* 0x00007610ff787816 */ /* 0x000fe20000000078 */
[C---:B------:R-:W-:Y:S01]  /*42a0*/  IMAD.WIDE R14, R139.reuse, 0x2, R14 ;  /* 0x000000028b0e7825 */ /* 0x040fe200078e020e */
[----:B------:R-:W-:Y:S02]  /*42b0*/  PRMT R124, RZ, 0x7610, R124 ;  /* 0x00007610ff7c7816 */ /* 0x000fe4000000007c */
[----:B------:R-:W-:Y:S01]  /*42c0*/  PRMT R143, RZ, 0x7610, R143 ;  /* 0x00007610ff8f7816 */ /* 0x000fe2000000008f */
[----:B------:R-:W-:Y:S01]  /*42d0*/  IMAD.WIDE R96, R139, 0x2, R96 ;  /* 0x000000028b607825 */ /* 0x000fe200078e0260 */
[----:B------:R-:W3:Y:S01]  /*42e0*/  @!P4 LDG.E.U16 R141, desc[UR26][R94.64] ;  /* 0x0000001a5e8dc981 */ /* 0x000ee2000c1e1500 */
[-C--:B------:R-:W-:Y:S02]  /*42f0*/  ISETP.GE.AND P4, PT, R121, R24.reuse, PT ;  /* 0x000000187900720c */ /* 0x080fe40003f86270 */
[----:B------:R-:W-:Y:S01]  /*4300*/  IMAD.WIDE R10, R139, 0x2, R10 ;  /* 0x000000028b0a7825 */ /* 0x000fe200078e020a */
[----:B------:R-:W4:Y:S01]  /*4310*/  @!P5 LDG.E.U16 R120, desc[UR26][R96.64] ;  /* 0x0000001a6078d981 */ /* 0x000f22000c1e1500 */
[----:B------:R-:W-:-:S03]  /*4320*/  ISETP.GE.AND P5, PT, R111, R24, PT ;  /* 0x000000186f00720c */ /* 0x000fc60003fa6270 */
[----:B------:R-:W5:Y:S01]  /*4330*/  @!P6 LDG.E.U16 R124, desc[UR26][R14.64] ;  /* 0x0000001a0e7ce981 */ /* 0x000f62000c1e1500 */
[----:B------:R-:W-:-:S03]  /*4340*/  ISETP.GE.AND P6, PT, R119, R24, PT ;  /* 0x000000187700720c */ /* 0x000fc60003fc6270 */
[----:B------:R-:W3:Y:S01]  /*4350*/  @!P3 LDG.E.U16 R143, desc[UR26][R12.64] ;  /* 0x0000001a0c8fb981 */ /* 0x000ee2000c1e1500 */
[-C--:B------:R-:W-:Y:S02]  /*4360*/  ISETP.GE.AND P3, PT, R113, R24.reuse, PT ;  /* 0x000000187100720c */ /* 0x080fe40003f66270 */
[----:B------:R-:W-:Y:S01]  /*4370*/  PRMT R126, RZ, 0x7610, R126 ;  /* 0x00007610ff7e7816 */ /* 0x000fe2000000007e */
[C---:B------:R-:W-:Y:S01]  /*4380*/  IMAD.WIDE R6, R139.reuse, 0x2, R6 ;  /* 0x000000028b067825 */ /* 0x040fe200078e0206 */
[----:B------:R-:W-:Y:S02]  /*4390*/  PRMT R128, RZ, 0x7610, R128 ;  /* 0x00007610ff807816 */ /* 0x000fe40000000080 */
[----:B------:R-:W-:Y:S01]  /*43a0*/  PRMT R145, RZ, 0x7610, R145 ;  /* 0x00007610ff917816 */ /* 0x000fe20000000091 */
[----:B------:R-:W-:Y:S01]  /*43b0*/  IMAD.WIDE R8, R139, 0x2, R8 ;  /* 0x000000028b087825 */ /* 0x000fe200078e0208 */
[----:B------:R-:W-:Y:S01]  /*43c0*/  PRMT R132, RZ, 0x7610, R132 ;  /* 0x00007610ff847816 */ /* 0x000fe20000000084 */
[----:B------:R-:W3:Y:S01]  /*43d0*/  @!P4 LDG.E.U16 R126, desc[UR26][R10.64] ;  /* 0x0000001a0a7ec981 */ /* 0x000ee2000c1e1500 */
[----:B------:R-:W-:-:S03]  /*43e0*/  ISETP.GE.AND P4, PT, R115, R24, PT ;  /* 0x000000187300720c */ /* 0x000fc60003f86270 */
[----:B------:R-:W3:Y:S01]  /*43f0*/  @!P5 LDG.E.U16 R128, desc[UR26][R8.64] ;  /* 0x0000001a0880d981 */ /* 0x000ee2000c1e1500 */
[----:B------:R-:W-:-:S03]  /*4400*/  ISETP.GE.AND P5, PT, R123, R24, PT ;  /* 0x000000187b00720c */ /* 0x000fc60003fa6270 */
[----:B------:R-:W4:Y:S01]  /*4410*/  @!P6 LDG.E.U16 R145, desc[UR26][R6.64] ;  /* 0x0000001a0691e981 */ /* 0x000f22000c1e1500 */
[----:B------:R-:W-:-:S03]  /*4420*/  ISETP.GE.AND P6, PT, R125, R24, PT ;  /* 0x000000187d00720c */ /* 0x000fc60003fc6270 */
[----:B------:R-:W4:Y:S01]  /*4430*/  @!P3 LDG.E.U16 R132, desc[UR26][R20.64] ;  /* 0x0000001a1484b981 */ /* 0x000f22000c1e1500 */
[-C--:B------:R-:W-:Y:S01]  /*4440*/  ISETP.GE.AND P3, PT, R137, R24.reuse, PT ;  /* 0x000000188900720c */ /* 0x080fe20003f66270 */
[C---:B------:R-:W-:Y:S01]  /*4450*/  IMAD.WIDE R18, R139.reuse, 0x2, R18 ;  /* 0x000000028b127825 */ /* 0x040fe200078e0212 */
[----:B------:R-:W-:Y:S02]  /*4460*/  PRMT R147, RZ, 0x7610, R147 ;  /* 0x00007610ff937816 */ /* 0x000fe40000000093 */
[----:B------:R-:W-:Y:S01]  /*4470*/  PRMT R130, RZ, 0x7610, R130 ;  /* 0x00007610ff827816 */ /* 0x000fe20000000082 */
[C---:B------:R-:W-:Y:S01]  /*4480*/  IMAD.WIDE R16, R139.reuse, 0x2, R16 ;  /* 0x000000028b107825 */ /* 0x040fe200078e0210 */
[----:B------:R-:W-:Y:S02]  /*4490*/  PRMT R134, RZ, 0x7610, R134 ;  /* 0x00007610ff867816 */ /* 0x000fe40000000086 */
[----:B------:R-:W-:Y:S01]  /*44a0*/  PRMT R122, RZ, 0x7610, R122 ;  /* 0x00007610ff7a7816 */ /* 0x000fe2000000007a */
[C---:B------:R-:W-:Y:S01]  /*44b0*/  IMAD.WIDE R4, R139.reuse, 0x2, R4 ;  /* 0x000000028b047825 */ /* 0x040fe200078e0204 */
[----:B------:R-:W4:Y:S03]  /*44c0*/  @!P4 LDG.E.U16 R147, desc[UR26][R18.64] ;  /* 0x0000001a1293c981 */ /* 0x000f26000c1e1500 */
[----:B------:R-:W-:Y:S01]  /*44d0*/  IMAD.WIDE R98, R139, 0x2, R98 ;  /* 0x000000028b627825 */ /* 0x000fe200078e0262 */
[----:B------:R-:W4:Y:S04]  /*44e0*/  @!P5 LDG.E.U16 R130, desc[UR26][R4.64] ;  /* 0x0000001a0482d981 */ /* 0x000f28000c1e1500 */
[----:B------:R-:W4:Y:S04]  /*44f0*/  @!P6 LDG.E.U16 R134, desc[UR26][R16.64] ;  /* 0x0000001a1086e981 */ /* 0x000f28000c1e1500 */
[----:B------:R-:W4:Y:S01]  /*4500*/  @!P3 LDG.E.U16 R122, desc[UR26][R98.64] ;  /* 0x0000001a627ab981 */ /* 0x000f22000c1e1500 */
[----:B------:R-:W-:-:S02]  /*4510*/  ISETP.GE.AND P3, PT, R129, R24, PT ;  /* 0x000000188100720c */ /* 0x000fc40003f66270 */
[-C--:B------:R-:W-:Y:S02]  /*4520*/  ISETP.GE.AND P4, PT, R133, R24.reuse, PT ;  /* 0x000000188500720c */ /* 0x080fe40003f86270 */
[----:B------:R-:W-:Y:S01]  /*4530*/  ISETP.GE.AND P5, PT, R131, R24, PT ;  /* 0x000000188300720c */ /* 0x000fe20003fa6270 */
[C---:B------:R-:W-:Y:S01]  /*4540*/  IMAD.WIDE R102, R139.reuse, 0x2, R102 ;  /* 0x000000028b667825 */ /* 0x040fe200078e0266 */
[----:B------:R-:W-:Y:S02]  /*4550*/  PRMT R112, RZ, 0x7610, R112 ;  /* 0x00007610ff707816 */ /* 0x000fe40000000070 */
[----:B------:R-:W-:Y:S01]  /*4560*/  PRMT R114, RZ, 0x7610, R114 ;  /* 0x00007610ff727816 */ /* 0x000fe20000000072 */
[----:B------:R-:W-:Y:S01]  /*4570*/  IMAD.WIDE R22, R139, 0x2, R22 ;  /* 0x000000028b167825 */ /* 0x000fe200078e0216 */
[----:B------:R-:W-:-:S03]  /*4580*/  PRMT R116, RZ, 0x7610, R116 ;  /* 0x00007610ff747816 */ /* 0x000fc60000000074 */
[----:B------:R-:W-:Y:S02]  /*4590*/  IMAD.WIDE R100, R139, 0x2, R100 ;  /* 0x000000028b647825 */ /* 0x000fe400078e0264 */
[----:B------:R-:W4:Y:S04]  /*45a0*/  @!P4 LDG.E.U16 R114, desc[UR26][R22.64] ;  /* 0x0000001a1672c981 */ /* 0x000f28000c1e1500 */
[----:B------:R-:W4:Y:S04]  /*45b0*/  @!P3 LDG.E.U16 R112, desc[UR26][R100.64] ;  /* 0x0000001a6470b981 */ /* 0x000f28000c1e1500 */
[----:B------:R-:W4:Y:S01]  /*45c0*/  @!P5 LDG.E.U16 R116, desc[UR26][R102.64] ;  /* 0x0000001a6674d981 */ /* 0x000f22000c1e1500 */
[----:B------:R-:W-:Y:S01]  /*45d0*/  BAR.SYNC.DEFER_BLOCKING 0x0 ;  /* 0x0000000000007b1d */ /* 0x000fe20000010000 */
[----:B------:R-:W-:Y:S01]  /*45e0*/  ISETP.GE.AND P3, PT, R110, R24, PT ;  /* 0x000000186e00720c */ /* 0x000fe20003f66270 */
[----:B------:R-:W-:Y:S01]  /*45f0*/  IMAD.WIDE R88, R105, 0x2, R88 ;  /* 0x0000000269587825 */ /* 0x000fe200078e0258 */
[----:B------:R-:W-:-:S02]  /*4600*/  PRMT R136, RZ, 0x7610, R136 ;  /* 0x00007610ff887816 */ /* 0x000fc40000000088 */
[----:B------:R-:W-:Y:S01]  /*4610*/  PRMT R138, RZ, 0x7610, R138 ;  /* 0x00007610ff8a7816 */ /* 0x000fe2000000008a */
[C---:B------:R-:W-:Y:S01]  /*4620*/  IMAD.WIDE R84, R105.reuse, 0x2, R84 ;  /* 0x0000000269547825 */ /* 0x040fe200078e0254 */
[----:B------:R-:W-:Y:S02]  /*4630*/  PRMT R140, RZ, 0x7610, R140 ;  /* 0x00007610ff8c7816 */ /* 0x000fe4000000008c */
[----:B------:R-:W-:Y:S01]  /*4640*/  PRMT R142, RZ, 0x7610, R142 ;  /* 0x00007610ff8e7816 */ /* 0x000fe2000000008e */
[C---:B------:R-:W-:Y:S01]  /*4650*/  IMAD.WIDE R80, R105.reuse, 0x2, R80 ;  /* 0x0000000269507825 */ /* 0x040fe200078e0250 */
[----:B------:R-:W-:Y:S02]  /*4660*/  PRMT R144, RZ, 0x7610, R144 ;  /* 0x00007610ff907816 */ /* 0x000fe40000000090 */
[----:B------:R-:W-:Y:S01]  /*4670*/  PRMT R148, RZ, 0x7610, R148 ;  /* 0x00007610ff947816 */ /* 0x000fe20000000094 */
[----:B------:R-:W-:Y:S01]  /*4680*/  IMAD.WIDE R76, R105, 0x2, R76 ;  /* 0x00000002694c7825 */ /* 0x000fe200078e024c */
[----:B------:R-:W-:-:S02]  /*4690*/  PRMT R152, RZ, 0x7610, R152 ;  /* 0x00007610ff987816 */ /* 0x000fc40000000098 */
[----:B------:R-:W-:Y:S01]  /*46a0*/  PRMT R149, RZ, 0x7610, R149 ;  /* 0x00007610ff957816 */ /* 0x000fe20000000095 */
[C---:B------:R-:W-:Y:S01]  /*46b0*/  IMAD.WIDE R72, R105.reuse, 0x2, R72 ;  /* 0x0000000269487825 */ /* 0x040fe200078e0248 */
[----:B------:R-:W-:Y:S02]  /*46c0*/  PRMT R151, RZ, 0x7610, R151 ;  /* 0x00007610ff977816 */ /* 0x000fe40000000097 */
[----:B------:R-:W-:Y:S01]  /*46d0*/  PRMT R153, RZ, 0x7610, R153 ;  /* 0x00007610ff997816 */ /* 0x000fe20000000099 */
[C---:B------:R-:W-:Y:S01]  /*46e0*/  IMAD.WIDE R66, R105.reuse, 0x2, R66 ;  /* 0x0000000269427825 */ /* 0x040fe200078e0242 */
[----:B------:R-:W-:Y:S01]  /*46f0*/  PRMT R155, RZ, 0x7610, R155 ;  /* 0x00007610ff9b7816 */ /* 0x000fe2000000009b */
[----:B------:R-:W4:Y:S01]  /*4700*/  @!P3 LDG.E.U16 R140, desc[UR26][R72.64] ;  /* 0x0000001a488cb981 */ /* 0x000f22000c1e1500 */
        /* <DEDUP_REMOVED lines=15> */
[----:B------:R-:W4:Y:S02]  /*4800*/  @!P3 LDG.E.U16 R144, desc[UR26][R80.64] ;  /* 0x0000001a5090b981 */ /* 0x000f24000c1e1500 */
[----:B------:R-:W-:-:S02]  /*4810*/  IMAD.WIDE R46, R105, 0x2, R46 ;  /* 0x00000002692e7825 */ /* 0x000fc400078e022e */
[----:B------:R-:W4:Y:S02]  /*4820*/  @!P3 LDG.E.U16 R148, desc[UR26][R84.64] ;  /* 0x0000001a5494b981 */ /* 0x000f24000c1e1500 */
[C---:B------:R-:W-:Y:S02]  /*4830*/  IMAD.WIDE R42, R105.reuse, 0x2, R42 ;  /* 0x00000002692a7825 */ /* 0x040fe400078e022a */
[----:B------:R-:W4:Y:S02]  /*4840*/  @!P3 LDG.E.U16 R152, desc[UR26][R88.64] ;  /* 0x0000001a5898b981 */ /* 0x000f24000c1e1500 */
[----:B------:R-:W-:-:S04]  /*4850*/  IMAD.WIDE R38, R105, 0x2, R38 ;  /* 0x0000000269267825 */ /* 0x000fc800078e0226 */
[----:B------:R-:W-:-:S04]  /*4860*/  IMAD.WIDE R34, R105, 0x2, R34 ;  /* 0x0000000269227825 */ /* 0x000fc800078e0222 */
[----:B------:R-:W-:-:S04]  /*4870*/  IMAD.WIDE R30, R105, 0x2, R30 ;  /* 0x00000002691e7825 */ /* 0x000fc800078e021e */
[----:B------:R-:W-:-:S04]  /*4880*/  IMAD.WIDE R26, R105, 0x2, R26 ;  /* 0x00000002691a7825 */ /* 0x000fc800078e021a */
[----:B------:R-:W-:-:S04]  /*4890*/  IMAD.WIDE R86, R105, 0x2, R86 ;  /* 0x0000000269567825 */ /* 0x000fc800078e0256 */
[C---:B------:R-:W-:Y:S01]  /*48a0*/  IMAD.WIDE R82, R105.reuse, 0x2, R82 ;  /* 0x0000000269527825 */ /* 0x040fe200078e0252 */
[----:B------:R-:W4:Y:S03]  /*48b0*/  @!P3 LDG.E.U16 R150, desc[UR26][R86.64] ;  /* 0x0000001a5696b981 */ /* 0x000f26000c1e1500 */
        /* <DEDUP_REMOVED lines=20> */
[----:B------:R-:W-:-:S04]  /*4a00*/  IMAD.WIDE R36, R105, 0x2, R36 ;  /* 0x0000000269247825 */ /* 0x000fc800078e0224 */
[----:B------:R-:W-:-:S04]  /*4a10*/  IMAD.WIDE R32, R105, 0x2, R32 ;  /* 0x0000000269207825 */ /* 0x000fc800078e0220 */
[----:B------:R-:W-:-:S04]  /*4a20*/  IMAD.WIDE R28, R105, 0x2, R28 ;  /* 0x00000002691c7825 */ /* 0x000fc800078e021c */
[----:B------:R-:W-:-:S05]  /*4a30*/  IMAD.WIDE R90, R105, 0x2, R90 ;  /* 0x00000002695a7825 */ /* 0x000fca00078e025a */
[----:B------:R-:W4:Y:S04]  /*4a40*/  @!P3 LDG.E.U16 R154, desc[UR26][R90.64] ;  /* 0x0000001a5a9ab981 */ /* 0x000f28000c1e1500 */
[----:B--2---:R0:W-:Y:S02]  /*4a50*/  STS.U16 [R107+UR13+0x5000], R118 ;  /* 0x005000766b007988 */ /* 0x0041e4000800040d */
[----:B0-----:R-:W-:-:S06]  /*4a60*/  PRMT R118, RZ, 0x7610, R118 ;  /* 0x00007610ff767816 */ /* 0x001fcc0000000076 */
[----:B------:R-:W2:Y:S04]  /*4a70*/  @!P3 LDG.E.U16 R118, desc[UR26][R26.64] ;  /* 0x0000001a1a76b981 */ /* 0x000ea8000c1e1500 */
[----:B-----5:R0:W-:Y:S02]  /*4a80*/  STS.U16 [R107+UR13+0x5400], R124 ;  /* 0x0054007c6b007988 */ /* 0x0201e4000800040d */
[----:B0-----:R-:W-:-:S06]  /*4a90*/  PRMT R124, RZ, 0x7610, R124 ;  /* 0x00007610ff7c7816 */ /* 0x001fcc000000007c */
[----:B------:R-:W5:Y:S04]  /*4aa0*/  @!P3 LDG.E.U16 R124, desc[UR26][R38.64] ;  /* 0x0000001a267cb981 */ /* 0x000f68000c1e1500 */
[----:B---3--:R0:W-:Y:S04]  /*4ab0*/  STS.U16 [R107+UR13+0x5800], R128 ;  /* 0x005800806b007988 */ /* 0x0081e8000800040d */
[----:B----4-:R1:W-:Y:S04]  /*4ac0*/  STS.U16 [R107+UR13+0x5c00], R132 ;  /* 0x005c00846b007988 */ /* 0x0103e8000800040d */
[----:B------:R3:W-:Y:S01]  /*4ad0*/  STS.U16 [R106+UR13+0x5100], R141 ;  /* 0x0051008d6a007988 */ /* 0x0007e2000800040d */
[----:B0-----:R-:W-:-:S03]  /*4ae0*/  PRMT R128, RZ, 0x7610, R128 ;  /* 0x00007610ff807816 */ /* 0x001fc60000000080 */
[----:B------:R0:W-:Y:S04]  /*4af0*/  STS.U16 [R106+UR13+0x5500], R143 ;  /* 0x0055008f6a007988 */ /* 0x0001e8000800040d */
[----:B------:R4:W-:Y:S01]  /*4b00*/  STS.U16 [R106+UR13+0x5900], R145 ;  /* 0x005900916a007988 */ /* 0x0009e2000800040d */
[----:B-1----:R-:W-:-:S03]  /*4b10*/  PRMT R132, RZ, 0x7610, R132 ;  /* 0x00007610ff847816 */ /* 0x002fc60000000084 */
[----:B------:R1:W-:Y:S01]  /*4b20*/  STS.U16 [R106+UR13+0x5d00], R147 ;  /* 0x005d00936a007988 */ /* 0x0003e2000800040d */
[----:B---3--:R-:W-:-:S03]  /*4b30*/  PRMT R141, RZ, 0x7610, R141 ;  /* 0x00007610ff8d7816 */ /* 0x008fc6000000008d */
[----:B------:R3:W-:Y:S01]  /*4b40*/  STS.U16 [R69+UR13+0x5200], R120 ;  /* 0x0052007845007988 */ /* 0x0007e2000800040d */
[----:B0-----:R-:W-:-:S03]  /*4b50*/  PRMT R143, RZ, 0x7610, R143 ;  /* 0x00007610ff8f7816 */ /* 0x001fc6000000008f */
[----:B------:R0:W-:Y:S01]  /*4b60*/  STS.U16 [R69+UR13+0x5600], R126 ;  /* 0x0056007e45007988 */ /* 0x0001e2000800040d */
[----:B----4-:R-:W-:-:S03]  /*4b70*/  PRMT R145, RZ, 0x7610, R145 ;  /* 0x00007610ff917816 */ /* 0x010fc60000000091 */
[----:B------:R4:W-:Y:S01]  /*4b80*/  STS.U16 [R69+UR13+0x5a00], R130 ;  /* 0x005a008245007988 */ /* 0x0009e2000800040d */
[----:B-1----:R-:W-:-:S03]  /*4b90*/  PRMT R147, RZ, 0x7610, R147 ;  /* 0x00007610ff937816 */ /* 0x002fc60000000093 */
[----:B------:R1:W-:Y:S01]  /*4ba0*/  STS.U16 [R69+UR13+0x5e00], R134 ;  /* 0x005e008645007988 */ /* 0x0003e2000800040d */
[----:B---3--:R-:W-:Y:S02]  /*4bb0*/  PRMT R120, RZ, 0x7610, R120 ;  /* 0x00007610ff787816 */ /* 0x008fe40000000078 */
[----:B0-----:R-:W-:Y:S01]  /*4bc0*/  PRMT R126, RZ, 0x7610, R126 ;  /* 0x00007610ff7e7816 */ /* 0x001fe2000000007e */
[----:B------:R0:W-:Y:S01]  /*4bd0*/  STS.U16 [R25+UR13+0x5300], R122 ;  /* 0x0053007a19007988 */ /* 0x0001e2000800040d */
[----:B----4-:R-:W-:-:S03]  /*4be0*/  PRMT R130, RZ, 0x7610, R130 ;  /* 0x00007610ff827816 */ /* 0x010fc60000000082 */
[----:B------:R-:W3:Y:S01]  /*4bf0*/  @!P3 LDG.E.U16 R120, desc[UR26][R30.64] ;  /* 0x0000001a1e78b981 */ /* 0x000ee2000c1e1500 */
[----:B-1----:R-:W-:-:S03]  /*4c00*/  PRMT R134, RZ, 0x7610, R134 ;  /* 0x00007610ff867816 */ /* 0x002fc60000000086 */
[----:B------:R-:W4:Y:S01]  /*4c10*/  @!P3 LDG.E.U16 R126, desc[UR26][R42.64] ;  /* 0x0000001a2a7eb981 */ /* 0x000f22000c1e1500 */
[----:B0-----:R-:W-:-:S03]  /*4c20*/  PRMT R122, RZ, 0x7610, R122 ;  /* 0x00007610ff7a7816 */ /* 0x001fc6000000007a */
[----:B------:R-:W4:Y:S04]  /*4c30*/  @!P3 LDG.E.U16 R128, desc[UR26][R46.64] ;  /* 0x0000001a2e80b981 */ /* 0x000f28000c1e1500 */
        /* <DEDUP_REMOVED lines=18> */
[----:B------:R-:W-:-:S04]  /*4d60*/  ULEA UR15, UR5, UR13, 0x3 ;  /* 0x0000000d050f7291 */ /* 0x000fc8000f8e18ff */
[----:B------:R-:W-:Y:S01]  /*4d70*/  UIADD3 UR15, UPT, UPT, UR15, 0x6000, URZ ;  /* 0x000060000f0f7890 */ /* 0x000fe2000fffe0ff */
[----:B--2---:R0:W-:Y:S04]  /*4d80*/  STS.U16 [R107+UR13+0x2000], R118 ;  /* 0x002000766b007988 */ /* 0x0041e8000800040d */
[----:B-----5:R0:W-:Y:S04]  /*4d90*/  STS.U16 [R107+UR13+0x2600], R124 ;  /* 0x0026007c6b007988 */ /* 0x0201e8000800040d */
[----:B---3--:R0:W-:Y:S04]  /*4da0*/  STS.U16 [R107+UR13+0x2200], R120 ;  /* 0x002200786b007988 */ /* 0x0081e8000800040d */
[----:B----4-:R0:W-:Y:S04]  /*4db0*/  STS.U16 [R107+UR13+0x2800], R126 ;  /* 0x0028007e6b007988 */ /* 0x0101e8000800040d */
        /* <DEDUP_REMOVED lines=21> */
[----:B------:R1:W-:Y:S06]  /*4f10*/  MEMBAR.ALL.CTA ;  /* 0x0000000000007992 */ /* 0x0003ec0000008000 */
[----:B-1----:R-:W1:Y:S02]  /*4f20*/  FENCE.VIEW.ASYNC.S ;  /* 0x00000000000073c6 */ /* 0x002e640000000000 */
[----:B-1----:R-:W-:Y:S06]  /*4f30*/  BAR.SYNC.DEFER_BLOCKING 0x0 ;  /* 0x0000000000007b1d */ /* 0x002fec0000010000 */
[----:B------:R-:W-:Y:S05]  /*4f40*/  @P0 BRA `(.L_x_9) ;  /* 0x00000000003c0947 */ /* 0x000fea0003800000 */
[----:B------:R-:W-:Y:S01]  /*4f50*/  UMOV UR20, UR8 ;  /* 0x0000000800147c82 */ /* 0x000fe20008000000 */
[----:B------:R-:W-:Y:S01]  /*4f60*/  UMOV UR21, 0x40004040 ;  /* 0x4000404000157882 */ /* 0x000fe20000000000 */
[----:B------:R-:W-:Y:S01]  /*4f70*/  UMOV UR22, UR10 ;  /* 0x0000000a00167c82 */ /* 0x000fe20008000000 */
[----:B------:R-:W-:Y:S01]  /*4f80*/  UMOV UR23, 0x80004020 ;  /* 0x8000402000177882 */ /* 0x000fe20000000000 */
[----:B------:R-:W-:Y:S01]  /*4f90*/  UMOV UR24, 0x0 ;  /* 0x0000000000187882 */ /* 0x000fe20000000000 */
[----:B------:R-:W-:Y:S01]  /*4fa0*/  UMOV UR25, 0x4208490 ;  /* 0x0420849000197882 */ /* 0x000fe20000000000 */
[----:B------:R-:W-:Y:S01]  /*4fb0*/  UMOV UR6, UR15 ;  /* 0x0000000f00067c82 */ /* 0x000fe20008000000 */
[----:B------:R-:W-:Y:S01]  /*4fc0*/  UMOV UR7, URZ ;  /* 0x000000ff00077c82 */ /* 0x000fe20008000000 */
[----:B------:R-:W-:Y:S01]  /*4fd0*/  UMOV UR28, 0x0 ;  /* 0x00000000001c7882 */ /* 0x000fe20000000000 */
[----:B------:R-:W-:Y:S01]  /*4fe0*/  UMOV UR29, 0x4208490 ;  /* 0x04208490001d7882 */ /* 0x000fe20000000000 */
[----:B------:R1:W-:Y:S01]  /*4ff0*/  UTCHMMA gdesc[UR20], gdesc[UR22], tmem[UR12], tmem[UR24], idesc[UR25], UPT ;  /* 0x00ff1816140075ea */ /* 0x0003e2000b80000c */
[----:B------:R-:W-:Y:S01]  /*5000*/  UMOV UR6, UR6 ;  /* 0x0000000600067c82 */ /* 0x000fe20008000000 */
[----:B------:R1:W-:Y:S01]  /*5010*/  UTCHMMA gdesc[UR16], gdesc[UR18], tmem[UR12], tmem[UR28], idesc[UR29], UPT ;  /* 0x00ff1c12100075ea */ /* 0x0003e2000b80000c */
[----:B------:R1:W-:Y:S01]  /*5020*/  UTCBAR [UR6], URZ ;  /* 0x000000ff060073e9 */ /* 0x0003e200080000ff */
[----:B------:R-:W-:-:S02]  /*5030*/  NOP ;  /* 0x0000000000007918 */ /* 0x000fc40000000000 */
.L_x_9:
[----:B------:R-:W-:Y:S01]  /*5040*/  UIADD3 UR5, UPT, UPT, UR5, 0x1, URZ ;  /* 0x0000000105057890 */ /* 0x000fe2000fffe0ff */
[----:B------:R-:W-:Y:S02]  /*5050*/  VIADD R104, R104, 0xffffffff ;  /* 0xffffffff68687836 */ /* 0x000fe40000000000 */
[----:B------:R-:W-:Y:S01]  /*5060*/  VIADD R24, R24, 0xffffffe0 ;  /* 0xffffffe018187836 */ /* 0x000fe20000000000 */
[----:B------:R-:W-:Y:S02]  /*5070*/  UISETP.GT.AND UP0, UPT, UR5, 0x1, UPT ;  /* 0x000000010500788c */ /* 0x000fe4000bf04270 */
[----:B------:R-:W-:Y:S02]  /*5080*/  ISETP.NE.U32.AND P3, PT, R104, RZ, PT ;  /* 0x000000ff6800720c */ /* 0x000fe40003f65070 */
[----:B-1----:R-:W-:Y:S02]  /*5090*/  USEL UR6, URZ, 0x1, !UP0 ;  /* 0x00000001ff067887 */ /* 0x002fe4000c000000 */
[----:B------:R-:W-:-:S02]  /*50a0*/  USEL UR5, UR5, URZ, !UP0 ;  /* 0x000000ff05057287 */ /* 0x000fc4000c000000 */
[----:B------:R-:W-:-:S03]  /*50b0*/  ULOP3.LUT UR7, UR4, UR6, URZ, 0x3c, !UPT ;  /* 0x0000000604077292 */ /* 0x000fc6000f8e3cff */
[----:B------:R-:W-:-:S04]  /*50c0*/  UMOV UR6, UR4 ;  /* 0x0000000400067c82 */ /* 0x000fc80008000000 */
[----:B------:R-:W-:Y:S01]  /*50d0*/  UMOV UR4, UR7 ;  /* 0x0000000700047c82 */ /* 0x000fe20008000000 */
[----:B------:R-:W-:Y:S05]  /*50e0*/  @P3 BRA `(.L_x_10) ;  /* 0xfffffff000283947 */ /* 0x000fea000383ffff */
.L_x_7:
[----:B------:R-:W1:Y:S01]  /*50f0*/  S2R R70, SR_CgaCtaId ;  /* 0x0000000000467919 */ /* 0x000e620000008800 */
[----:B------:R-:W-:Y:S01]  /*5100*/  ISETP.GE.AND P0, PT, R108, 0x20, PT ;  /* 0x000000206c00780c */ /* 0x000fe20003f06270 */
[----:B0-----:R-:W0:-:S12]  /*5110*/  LDCU.128 UR8, c[0x0][0x390] ;  /* 0x00007200ff0877ac */ /* 0x001e180008000c00 */
[----:B------:R-:W-:Y:S05]  /*5120*/  @!P0 BRA `(.L_x_11) ;  /* 0x0000000000108947 */ /* 0x000fea0003800000 */
[----:B------:R-:W-:-:S06]  /*5130*/  USHF.L.U32 UR6, UR6, 0x1f, URZ ;  /* 0x0000001f06067899 */ /* 0x000fcc00080006ff */
[----:B------:R-:W-:-:S04]  /*5140*/  IMAD.U32 R4, RZ, RZ, UR6 ;  /* 0x00000006ff047e24 */ /* 0x000fc8000f8e00ff */
[----:B------:R-:W2:Y:S02]  /*5150*/  SYNCS.PHASECHK.TRANS64.TRYWAIT P0, [UR15], R4 ;  /* 0x00000004ff0075a7 */ /* 0x000ea4000800110f */
[----:B--2---:R-:W-:Y:S05]  /*5160*/  @!P0 BRA `(.L_x_12) ;  /* 0x0000002000788947 */ /* 0x004fea0003800000 */
.L_x_11:
[----:B------:R-:W-:Y:S01]  /*5170*/  BAR.SYNC.DEFER_BLOCKING 0x0 ;  /* 0x0000000000007b1d */ /* 0x000fe20000010000 */
[----:B-1----:R-:W-:Y:S01]  /*5180*/  IMAD.SHL.U32 R70, R70, 0x80, RZ ;  /* 0x0000008046467824 */ /* 0x002fe200078e00ff */
[----:B0-----:R-:W-:Y:S01]  /*5190*/  ISETP.GE.AND P0, PT, R2, UR10, PT ;  /* 0x0000000a02007c0c */ /* 0x001fe2000bf06270 */
[C---:B------:R-:W-:Y:S02]  /*51a0*/  IMAD.SHL.U32 R69, R68.reuse, 0x80, RZ ;  /* 0x0000008044457824 */ /* 0x040fe400078e00ff */
[C---:B------:R-:W-:Y:S01]  /*51b0*/  IMAD.SHL.U32 R80, R68.reuse, 0x10, RZ ;  /* 0x0000001044507824 */ /* 0x040fe200078e00ff */
[----:B------:R-:W-:Y:S01]  /*51c0*/  LOP3.LUT R3, R3, 0x80, R70, 0xf8, !PT ;  /* 0x0000008003037812 */ /* 0x000fe200078ef846 */
[----:B------:R-:W-:Y:S01]  /*51d0*/  IMAD.SHL.U32 R68, R68, 0x8, RZ ;  /* 0x0000000844447824 */ /* 0x000fe200078e00ff */
[----:B------:R-:W-:Y:S01]  /*51e0*/  LOP3.LUT R70, R69, 0x800, RZ, 0xc0, !PT ;  /* 0x0000080045467812 */ /* 0x000fe200078ec0ff */
[----:B------:R-:W0:Y:S01]  /*51f0*/  LDCU UR4, c[0x0][0x3b4] ;  /* 0x00007680ff0477ac */ /* 0x000e220008000800 */
[----:B------:R-:W-:-:S02]  /*5200*/  LOP3.LUT R69, R80, 0xf0, RZ, 0xc0, !PT ;  /* 0x000000f050457812 */ /* 0x000fc400078ec0ff */
[----:B------:R-:W-:Y:S02]  /*5210*/  LOP3.LUT R0, R0, R3, RZ, 0xfc, !PT ;  /* 0x0000000300007212 */ /* 0x000fe400078efcff */
[----:B------:R-:W-:Y:S02]  /*5220*/  IADD3 R69, PT, PT, R69, UR13, R70 ;  /* 0x0000000d45457c10 */ /* 0x000fe4000fffe046 */
[----:B------:R-:W-:Y:S02]  /*5230*/  LOP3.LUT R68, R68, 0x300, RZ, 0xc0, !PT ;  /* 0x0000030044447812 */ /* 0x000fe400078ec0ff */
[C---:B------:R-:W-:Y:S02]  /*5240*/  LOP3.LUT R71, R0.reuse, 0x2, RZ, 0xfc, !PT ;  /* 0x0000000200477812 */ /* 0x040fe400078efcff */
[----:B------:R-:W-:Y:S01]  /*5250*/  LOP3.LUT R70, R0, 0x4, RZ, 0xfc, !PT ;  /* 0x0000000400467812 */ /* 0x000fe200078efcff */
[----:B------:R-:W-:Y:S01]  /*5260*/  IMAD.IADD R81, R68, 0x1, R69 ;  /* 0x0000000144517824 */ /* 0x000fe200078e0245 */
[----:B------:R-:W-:Y:S01]  /*5270*/  ISETP.LT.AND P6, PT, R71, UR11, !P0 ;  /* 0x0000000b47007c0c */ /* 0x000fe2000c7c1270 */
[----:B------:R-:W1:Y:S02]  /*5280*/  @!P2 SYNCS.CCTL.IV [UR13+0x6000] ;  /* 0x00600000ff00a9b1 */ /* 0x000e64000800000d */
[----:B-1----:R-:W-:Y:S01]  /*5290*/  BAR.SYNC.DEFER_BLOCKING 0x0 ;  /* 0x0000000000007b1d */ /* 0x002fe20000010000 */
[----:B------:R-:W-:-:S02]  /*52a0*/  ISETP.LT.AND P5, PT, R70, UR11, !P0 ;  /* 0x0000000b46007c0c */ /* 0x000fc4000c7a1270 */
[----:B------:R-:W-:-:S04]  /*52b0*/  LOP3.LUT R3, R0, 0x6, RZ, 0xfc, !PT ;  /* 0x0000000600037812 */ /* 0x000fc800078efcff */
[----:B------:R-:W-:Y:S01]  /*52c0*/  ISETP.LT.AND P4, PT, R3, UR11, !P0 ;  /* 0x0000000b03007c0c */ /* 0x000fe2000c781270 */
[----:B------:R-:W-:Y:S01]  /*52d0*/  LDTM.16dp32bit_t0_t15.x64 R4, tmem[UR14] ;  /* 0x0000000e000479ee */ /* 0x000fe20008b00000 */
[----:B------:R-:W1:Y:S01]  /*52e0*/  LDTM.16dp32bit_t16_t31.x64 R4, tmem[UR14+0x40] ;  /* 0x0000400e000479ee */ /* 0x000e620008b20000 */
[----:B------:R-:W2:Y:S01]  /*52f0*/  LDC R3, c[0x0][0x3b8] ;  /* 0x0000ee00ff037b82 */ /* 0x000ea20000000800 */
[----:B------:R-:W3:Y:S01]  /*5300*/  @!P2 SYNCS.CCTL.IV [UR13+0x6008] ;  /* 0x00600800ff00a9b1 */ /* 0x000ee2000800000d */
[----:B------:R-:W-:Y:S01]  /*5310*/  NOP ;  /* 0x0000000000007918 */ /* 0x000fe20000000000 */
[----:B-1----:R-:W-:Y:S02]  /*5320*/  F2FP.BF16.F32.PACK_AB R4, R6, R4 ;  /* 0x000000040604723e */ /* 0x002fe400000010ff */
[----:B------:R-:W-:Y:S02]  /*5330*/  F2FP.BF16.F32.PACK_AB R68, R7, R5 ;  /* 0x000000050744723e */ /* 0x000fe400000010ff */
[----:B------:R-:W-:-:S02]  /*5340*/  F2FP.BF16.F32.PACK_AB R5, R10, R8 ;  /* 0x000000080a05723e */ /* 0x000fc400000010ff */
[----:B------:R-:W-:Y:S02]  /*5350*/  F2FP.BF16.F32.PACK_AB R69, R11, R9 ;  /* 0x000000090b45723e */ /* 0x000fe400000010ff */
[----:B------:R-:W-:Y:S02]  /*5360*/  F2FP.BF16.F32.PACK_AB R6, R14, R12 ;  /* 0x0000000c0e06723e */ /* 0x000fe400000010ff */
[----:B------:R-:W-:Y:S02]  /*5370*/  F2FP.BF16.F32.PACK_AB R70, R15, R13 ;  /* 0x0000000d0f46723e */ /* 0x000fe400000010ff */
[----:B------:R-:W-:Y:S01]  /*5380*/  F2FP.BF16.F32.PACK_AB R7, R18, R16 ;  /* 0x000000101207723e */ /* 0x000fe200000010ff */
[----:B0-----:R-:W-:Y:S01]  /*5390*/  IMAD R16, R2, UR4, RZ ;  /* 0x0000000402107c24 */ /* 0x001fe2000f8e02ff */
[----:B------:R-:W-:Y:S02]  /*53a0*/  F2FP.BF16.F32.PACK_AB R71, R19, R17 ;  /* 0x000000111347723e */ /* 0x000fe400000010ff */
[----:B------:R-:W-:Y:S01]  /*53b0*/  LOP3.LUT R17, R80, 0x7f0, RZ, 0xc0, !PT ;  /* 0x000007f050117812 */ /* 0x000fe200078ec0ff */
[----:B---3--:R2:W-:Y:S01]  /*53c0*/  STS.128 [R81], R4 ;  /* 0x0000000451007388 */ /* 0x0085e20000000c00 */
[----:B------:R-:W-:-:S02]  /*53d0*/  F2FP.BF16.F32.PACK_AB R20, R22, R20 ;  /* 0x000000141614723e */ /* 0x000fc400000010ff */
[----:B------:R-:W-:Y:S01]  /*53e0*/  F2FP.BF16.F32.PACK_AB R22, R30, R28 ;  /* 0x0000001c1e16723e */ /* 0x000fe200000010ff */
[----:B------:R0:W-:Y:S01]  /*53f0*/  STS.128 [R81+0x400], R68 ;  /* 0x0004004451007388 */ /* 0x0001e20000000c00 */
[----:B------:R-:W-:Y:S02]  /*5400*/  F2FP.BF16.F32.PACK_AB R74, R31, R29 ;  /* 0x0000001d1f4a723e */ /* 0x000fe400000010ff */
[----:B------:R-:W-:Y:S01]  /*5410*/  F2FP.BF16.F32.PACK_AB R72, R23, R21 ;  /* 0x000000151748723e */ /* 0x000fe200000010ff */
[----:B------:R-:W-:Y:S01]  /*5420*/  BAR.SYNC.DEFER_BLOCKING 0x0 ;  /* 0x0000000000007b1d */ /* 0x000fe20000010000 */
[----:B------:R-:W-:Y:S02]  /*5430*/  F2FP.BF16.F32.PACK_AB R21, R26, R24 ;  /* 0x000000181a15723e */ /* 0x000fe400000010ff */
[----:B------:R-:W-:Y:S02]  /*5440*/  F2FP.BF16.F32.PACK_AB R73, R27, R25 ;  /* 0x000000191b49723e */ /* 0x000fe400000010ff */
[----:B------:R-:W-:-:S02]  /*5450*/  F2FP.BF16.F32.PACK_AB R23, R34, R32 ;  /* 0x000000202217723e */ /* 0x000fc400000010ff */
[----:B------:R-:W-:Y:S01]  /*5460*/  F2FP.BF16.F32.PACK_AB R75, R35, R33 ;  /* 0x00000021234b723e */ /* 0x000fe200000010ff */
[C---:B--2---:R-:W-:Y:S01]  /*5470*/  IMAD R5, R0.reuse, R3, RZ ;  /* 0x0000000300057224 */ /* 0x044fe200078e02ff */
[----:B------:R-:W-:Y:S02]  /*5480*/  LOP3.LUT R8, R0, 0x8, RZ, 0xfc, !PT ;  /* 0x0000000800087812 */ /* 0x000fe400078efcff */
[----:B------:R-:W-:Y:S01]  /*5490*/  F2FP.BF16.F32.PACK_AB R76, R38, R36 ;  /* 0x00000024264c723e */ /* 0x000fe200000010ff */
[----:B------:R-:W-:Y:S01]  /*54a0*/  IMAD R7, R3, 0x2, R5 ;  /* 0x0000000203077824 */ /* 0x000fe200078e0205 */
[----:B------:R-:W-:Y:S02]  /*54b0*/  ISETP.LT.AND P3, PT, R8, UR11, !P0 ;  /* 0x0000000b08007c0c */ /* 0x000fe4000c761270 */
[----:B0-----:R-:W-:Y:S02]  /*54c0*/  F2FP.BF16.F32.PACK_AB R68, R39, R37 ;  /* 0x000000252744723e */ /* 0x001fe400000010ff */
[----:B------:R-:W-:-:S02]  /*54d0*/  F2FP.BF16.F32.PACK_AB R77, R42, R40 ;  /* 0x000000282a4d723e */ /* 0x000fc400000010ff */
[----:B------:R-:W-:Y:S02]  /*54e0*/  F2FP.BF16.F32.PACK_AB R69, R43, R41 ;  /* 0x000000292b45723e */ /* 0x000fe400000010ff */
[----:B------:R-:W-:Y:S02]  /*54f0*/  LEA R2, P2, R16, UR8, 0x1 ;  /* 0x0000000810027c11 */ /* 0x000fe4000f8408ff */
[----:B------:R-:W-:Y:S01]  /*5500*/  F2FP.BF16.F32.PACK_AB R78, R46, R44 ;  /* 0x0000002c2e4e723e */ /* 0x000fe200000010ff */
[----:B------:R-:W0:Y:S01]  /*5510*/  LDS.128 R28, [R17+UR13] ;  /* 0x0000000d111c7984 */ /* 0x000e220008000c00 */
[----:B------:R-:W-:Y:S02]  /*5520*/  F2FP.BF16.F32.PACK_AB R70, R47, R45 ;  /* 0x0000002d2f46723e */ /* 0x000fe400000010ff */
[----:B------:R-:W-:Y:S01]  /*5530*/  F2FP.BF16.F32.PACK_AB R79, R50, R48 ;  /* 0x00000030324f723e */ /* 0x000fe200000010ff */
[----:B------:R-:W-:Y:S01]  /*5540*/  LDS.128 R12, [R17+UR13+0x800] ;  /* 0x0008000d110c7984 */ /* 0x000fe20008000c00 */
[----:B------:R-:W-:-:S02]  /*5550*/  F2FP.BF16.F32.PACK_AB R71, R51, R49 ;  /* 0x000000313347723e */ /* 0x000fc400000010ff */
[----:B------:R-:W-:Y:S01]  /*5560*/  LEA.HI.X.SX32 R16, R16, UR9, 0x1, P2 ;  /* 0x0000000910107c11 */ /* 0x000fe200090f0eff */
[----:B------:R-:W-:Y:S01]  /*5570*/  BAR.SYNC.DEFER_BLOCKING 0x0 ;  /* 0x0000000000007b1d */ /* 0x000fe20000010000 */
[C---:B------:R-:W-:Y:S02]  /*5580*/  LEA R18, P2, R5.reuse, R2, 0x1 ;  /* 0x0000000205127211 */ /* 0x040fe400078408ff */
[----:B------:R-:W-:Y:S02]  /*5590*/  F2FP.BF16.F32.PACK_AB R52, R54, R52 ;  /* 0x000000343634723e */ /* 0x000fe400000010ff */
[----:B------:R-:W-:Y:S01]  /*55a0*/  LEA.HI.X.SX32 R19, R5, R16, 0x1, P2 ;  /* 0x0000001005137211 */ /* 0x000fe200010f0eff */
[----:B------:R-:W-:Y:S01]  /*55b0*/  IMAD R5, R3, 0x2, R7 ;  /* 0x0000000203057824 */ /* 0x000fe200078e0207 */
[----:B------:R-:W-:Y:S02]  /*55c0*/  LEA R32, P2, R7, R2, 0x1 ;  /* 0x0000000207207211 */ /* 0x000fe400078408ff */
[----:B------:R-:W-:-:S02]  /*55d0*/  F2FP.BF16.F32.PACK_AB R44, R55, R53 ;  /* 0x00000035372c723e */ /* 0x000fc400000010ff */
[----:B------:R-:W-:Y:S01]  /*55e0*/  LEA.HI.X.SX32 R33, R7, R16, 0x1, P2 ;  /* 0x0000001007217211 */ /* 0x000fe200010f0eff */
[----:B------:R-:W-:Y:S01]  /*55f0*/  IMAD R7, R3, 0x2, R5 ;  /* 0x0000000203077824 */ /* 0x000fe200078e0205 */
[C---:B------:R-:W-:Y:S02]  /*5600*/  LEA R34, P2, R5.reuse, R2, 0x1 ;  /* 0x0000000205227211 */ /* 0x040fe400078408ff */
[----:B------:R-:W-:Y:S02]  /*5610*/  F2FP.BF16.F32.PACK_AB R53, R58, R56 ;  /* 0x000000383a35723e */ /* 0x000fe400000010ff */
[----:B------:R-:W-:Y:S01]  /*5620*/  LEA.HI.X.SX32 R35, R5, R16, 0x1, P2 ;  /* 0x0000001005237211 */ /* 0x000fe200010f0eff */
[----:B------:R-:W-:Y:S01]  /*5630*/  IMAD R5, R3, 0x2, R7 ;  /* 0x0000000203057824 */ /* 0x000fe200078e0207 */
[----:B------:R-:W-:Y:S02]  /*5640*/  LEA R36, P2, R7, R2, 0x1 ;  /* 0x0000000207247211 */ /* 0x000fe400078408ff */
[----:B------:R-:W-:Y:S01]  /*5650*/  F2FP.BF16.F32.PACK_AB R45, R59, R57 ;  /* 0x000000393b2d723e */ /* 0x000fe200000010ff */
[----:B------:R-:W-:Y:S01]  /*5660*/  IMAD R43, R3, 0x2, R5 ;  /* 0x00000002032b7824 */ /* 0x000fe200078e0205 */
[----:B------:R-:W-:Y:S01]  /*5670*/  LEA.HI.X.SX32 R37, R7, R16, 0x1, P2 ;  /* 0x0000001007257211 */ /* 0x000fe200010f0eff */
[----:B------:R-:W-:Y:S01]  /*5680*/  STS.128 [R81], R20 ;  /* 0x0000001451007388 */ /* 0x000fe20000000c00 */
[----:B------:R-:W-:-:S02]  /*5690*/  LEA R38, P2, R5, R2, 0x1 ;  /* 0x0000000205267211 */ /* 0x000fc400078408ff */
[----:B------:R-:W-:Y:S01]  /*56a0*/  F2FP.BF16.F32.PACK_AB R54, R62, R60 ;  /* 0x0000003c3e36723e */ /* 0x000fe200000010ff */
[----:B------:R-:W-:Y:S01]  /*56b0*/  STS.128 [R81+0x400], R72 ;  /* 0x0004004851007388 */ /* 0x000fe20000000c00 */
[----:B------:R-:W-:Y:S02]  /*56c0*/  LEA.HI.X.SX32 R39, R5, R16, 0x1, P2 ;  /* 0x0000001005277211 */ /* 0x000fe400010f0eff */
[----:B------:R-:W-:Y:S01]  /*56d0*/  F2FP.BF16.F32.PACK_AB R46, R63, R61 ;  /* 0x0000003d3f2e723e */ /* 0x000fe200000010ff */
[----:B------:R-:W-:Y:S01]  /*56e0*/  BAR.SYNC.DEFER_BLOCKING 0x0 ;  /* 0x0000000000007b1d */ /* 0x000fe20000010000 */
[----:B------:R-:W-:Y:S02]  /*56f0*/  F2FP.BF16.F32.PACK_AB R55, R66, R64 ;  /* 0x000000404237723e */ /* 0x000fe400000010ff */
[----:B------:R-:W-:Y:S02]  /*5700*/  F2FP.BF16.F32.PACK_AB R47, R67, R65 ;  /* 0x00000041432f723e */ /* 0x000fe400000010ff */
[----:B------:R-:W-:-:S02]  /*5710*/  LEA R40, P2, R43, R2, 0x1 ;  /* 0x000000022b287211 */ /* 0x000fc400078408ff */
[C---:B------:R-:W-:Y:S02]  /*5720*/  LOP3.LUT R48, R0.reuse, 0xa, RZ, 0xfc, !PT ;  /* 0x0000000a00307812 */ /* 0x040fe400078efcff */
[----:B------:R-:W-:Y:S01]  /*5730*/  LEA.HI.X.SX32 R41, R43, R16, 0x1, P2 ;  /* 0x000000102b297211 */ /* 0x000fe200010f0eff */
[----:B------:R-:W-:Y:S01]  /*5740*/  IMAD R43, R3, 0x2, R43 ;  /* 0x00000002032b7824 */ /* 0x000fe200078e022b */
[----:B------:R-:W-:Y:S02]  /*5750*/  ISETP.LT.AND P2, PT, R0, UR11, !P0 ;  /* 0x0000000b00007c0c */ /* 0x000fe4000c741270 */
[----:B0-----:R-:W-:Y:S02]  /*5760*/  PRMT R49, R28, 0x7632, R49 ;  /* 0x000076321c317816 */ /* 0x001fe40000000031 */
[----:B------:R-:W-:Y:S01]  /*5770*/  LOP3.LUT R42, R0, 0xc, RZ, 0xfc, !PT ;  /* 0x0000000c002a7812 */ /* 0x000fe200078efcff */
[----:B------:R-:W0:Y:S04]  /*5780*/  LDS.128 R24, [R17+UR13] ;  /* 0x0000000d11187984 */ /* 0x000e280008000c00 */
[----:B------:R-:W-:Y:S01]  /*5790*/  LDS.128 R8, [R17+UR13+0x800] ;  /* 0x0008000d11087984 */ /* 0x000fe20008000c00 */
[----:B------:R-:W-:Y:S06]  /*57a0*/  BAR.SYNC.DEFER_BLOCKING 0x0 ;  /* 0x0000000000007b1d */ /* 0x000fec0000010000 */
[----:B------:R-:W-:Y:S04]  /*57b0*/  STS.128 [R81], R76 ;  /* 0x0000004c51007388 */ /* 0x000fe80000000c00 */
[----:B------:R-:W-:Y:S01]  /*57c0*/  STS.128 [R81+0x400], R68 ;  /* 0x0004004451007388 */ /* 0x000fe20000000c00 */
[----:B------:R-:W-:Y:S06]  /*57d0*/  BAR.SYNC.DEFER_BLOCKING 0x0 ;  /* 0x0000000000007b1d */ /* 0x000fec0000010000 */
[----:B------:R-:W1:Y:S04]  /*57e0*/  LDS.128 R20, [R17+UR13] ;  /* 0x0000000d11147984 */ /* 0x000e680008000c00 */
[----:B------:R-:W-:Y:S01]  /*57f0*/  LDS.128 R4, [R17+UR13+0x800] ;  /* 0x0008000d11047984 */ /* 0x000fe20008000c00 */
[----:B------:R-:W-:Y:S06]  /*5800*/  BAR.SYNC.DEFER_BLOCKING 0x0 ;  /* 0x0000000000007b1d */ /* 0x000fec0000010000 */
[----:B------:R-:W-:Y:S04]  /*5810*/  STS.128 [R81], R52 ;  /* 0x0000003451007388 */ /* 0x000fe80000000c00 */
[----:B------:R-:W-:Y:S01]  /*5820*/  STS.128 [R81+0x400], R44 ;  /* 0x0004002c51007388 */ /* 0x000fe20000000c00 */
[----:B------:R-:W-:Y:S06]  /*5830*/  BAR.SYNC.DEFER_BLOCKING 0x0 ;  /* 0x0000000000007b1d */ /* 0x000fec0000010000 */
[----:B------:R2:W-:Y:S01]  /*5840*/  @P2 STG.E.U16 desc[UR26][R18.64], R28 ;  /* 0x0000001c12002986 */ /* 0x0005e2000c10151a */
[----:B------:R-:W-:-:S02]  /*5850*/  ISETP.LT.AND P2, PT, R48, UR11, !P0 ;  /* 0x0000000b30007c0c */ /* 0x000fc4000c741270 */
[----:B------:R-:W-:Y:S01]  /*5860*/  LOP3.LUT R48, R0, 0xe, RZ, 0xfc, !PT ;  /* 0x0000000e00307812 */ /* 0x000fe200078efcff */
[----:B------:R3:W-:Y:S01]  /*5870*/  @P6 STG.E.U16 desc[UR26][R32.64], R49 ;  /* 0x0000003120006986 */ /* 0x0007e2000c10151a */
[----:B------:R-:W-:Y:S02]  /*5880*/  ISETP.LT.AND P6, PT, R42, UR11, !P0 ;  /* 0x0000000b2a007c0c */ /* 0x000fe4000c7c1270 */
[----:B------:R-:W-:Y:S01]  /*5890*/  LOP3.LUT R42, R0, 0x10, RZ, 0xfc, !PT ;  /* 0x00000010002a7812 */ /* 0x000fe200078efcff */
[----:B------:R4:W-:Y:S01]  /*58a0*/  @P5 STG.E.U16 desc[UR26][R34.64], R29 ;  /* 0x0000001d22005986 */ /* 0x0009e2000c10151a */
[----:B------:R-:W-:Y:S02]  /*58b0*/  ISETP.LT.AND P5, PT, R48, UR11, !P0 ;  /* 0x0000000b30007c0c */ /* 0x000fe4000c7a1270 */
[----:B--2---:R-:W-:Y:S02]  /*58c0*/  PRMT R19, R29, 0x7632, R19 ;  /* 0x000076321d137816 */ /* 0x004fe40000000013 */
[----:B------:R-:W-:-:S02]  /*58d0*/  LOP3.LUT R28, R0, 0x12, RZ, 0xfc, !PT ;  /* 0x00000012001c7812 */ /* 0x000fc400078efcff */
[----:B---3--:R-:W-:Y:S01]  /*58e0*/  LOP3.LUT R32, R0, 0x14, RZ, 0xfc, !PT ;  /* 0x0000001400207812 */ /* 0x008fe200078efcff */
[----:B------:R2:W-:Y:S01]  /*58f0*/  @P4 STG.E.U16 desc[UR26][R36.64], R19 ;  /* 0x0000001324004986 */ /* 0x0005e2000c10151a */
[----:B------:R-:W-:Y:S02]  /*5900*/  ISETP.LT.AND P4, PT, R42, UR11, !P0 ;  /* 0x0000000b2a007c0c */ /* 0x000fe4000c781270 */
[----:B----4-:R-:W-:Y:S01]  /*5910*/  PRMT R35, R30, 0x7632, R35 ;  /* 0x000076321e237816 */ /* 0x010fe20000000023 */
[----:B------:R-:W-:Y:S01]  /*5920*/  @P3 STG.E.U16 desc[UR26][R38.64], R30 ;  /* 0x0000001e26003986 */ /* 0x000fe2000c10151a */
[----:B------:R-:W-:Y:S01]  /*5930*/  LEA R18, P3, R43, R2, 0x1 ;  /* 0x000000022b127211 */ /* 0x000fe200078608ff */
[C---:B------:R-:W-:Y:S02]  /*5940*/  IMAD R29, R3.reuse, 0x2, R43 ;  /* 0x00000002031d7824 */ /* 0x040fe400078e022b */
[----:B------:R3:W-:Y:S01]  /*5950*/  @P2 STG.E.U16 desc[UR26][R40.64], R35 ;  /* 0x0000002328002986 */ /* 0x0007e2000c10151a */
[----:B------:R-:W-:Y:S01]  /*5960*/  ISETP.LT.AND P2, PT, R28, UR11, !P0 ;  /* 0x0000000b1c007c0c */ /* 0x000fe2000c741270 */
[----:B------:R-:W-:Y:S01]  /*5970*/  IMAD R33, R3, 0x2, R29 ;  /* 0x0000000203217824 */ /* 0x000fe200078e021d */
[----:B--2---:R-:W-:-:S02]  /*5980*/  LEA.HI.X.SX32 R19, R43, R16, 0x1, P3 ;  /* 0x000000102b137211 */ /* 0x004fc400018f0eff */
[----:B------:R-:W-:Y:S02]  /*5990*/  LEA R28, P3, R29, R2, 0x1 ;  /* 0x000000021d1c7211 */ /* 0x000fe400078608ff */
[----:B------:R-:W-:Y:S01]  /*59a0*/  PRMT R36, R31, 0x7632, R36 ;  /* 0x000076321f247816 */ /* 0x000fe20000000024 */
[----:B------:R2:W-:Y:S01]  /*59b0*/  @P6 STG.E.U16 desc[UR26][R18.64], R31 ;  /* 0x0000001f12006986 */ /* 0x0005e2000c10151a */
[----:B------:R-:W-:Y:S02]  /*59c0*/  ISETP.LT.AND P6, PT, R32, UR11, !P0 ;  /* 0x0000000b20007c0c */ /* 0x000fe4000c7c1270 */
[----:B------:R-:W-:Y:S01]  /*59d0*/  LEA.HI.X.SX32 R29, R29, R16, 0x1, P3 ;  /* 0x000000101d1d7211 */ /* 0x000fe200018f0eff */
[----:B---3--:R-:W-:Y:S01]  /*59e0*/  IMAD R35, R3, 0x2, R33 ;  /* 0x0000000203237824 */ /* 0x008fe200078e0221 */
[C---:B------:R-:W-:Y:S02]  /*59f0*/  LEA R32, P3, R33.reuse, R2, 0x1 ;  /* 0x0000000221207211 */ /* 0x040fe400078608ff */
[----:B------:R-:W-:Y:S01]  /*5a00*/  LOP3.LUT R30, R0, 0x16, RZ, 0xfc, !PT ;  /* 0x00000016001e7812 */ /* 0x000fe200078efcff */
[----:B------:R3:W-:Y:S01]  /*5a10*/  @P5 STG.E.U16 desc[UR26][R28.64], R36 ;  /* 0x000000241c005986 */ /* 0x0007e2000c10151a */
[----:B------:R-:W-:-:S02]  /*5a20*/  LEA.HI.X.SX32 R33, R33, R16, 0x1, P3 ;  /* 0x0000001021217211 */ /* 0x000fc400018f0eff */
[----:B------:R-:W-:Y:S01]  /*5a30*/  LEA R34, P5, R35, R2, 0x1 ;  /* 0x0000000223227211 */ /* 0x000fe200078a08ff */
[----:B--2---:R-:W-:Y:S01]  /*5a40*/  IMAD R19, R3, 0x2, R35 ;  /* 0x0000000203137824 */ /* 0x004fe200078e0223 */
[----:B------:R-:W-:Y:S01]  /*5a50*/  LOP3.LUT R18, R0, 0x18, RZ, 0xfc, !PT ;  /* 0x0000001800127812 */ /* 0x000fe200078efcff */
[----:B0-----:R0:W-:Y:S01]  /*5a60*/  @P4 STG.E.U16 desc[UR26][R32.64], R24 ;  /* 0x0000001820004986 */ /* 0x0011e2000c10151a */
[----:B------:R-:W-:Y:S02]  /*5a70*/  LEA.HI.X.SX32 R35, R35, R16, 0x1, P5 ;  /* 0x0000001023237211 */ /* 0x000fe400028f0eff */
[----:B------:R-:W-:Y:S02]  /*5a80*/  ISETP.LT.AND P4, PT, R18, UR11, !P0 ;  /* 0x0000000b12007c0c */ /* 0x000fe4000c781270 */
[----:B------:R-:W-:Y:S01]  /*5a90*/  LEA R18, P5, R19, R2, 0x1 ;  /* 0x0000000213127211 */ /* 0x000fe200078a08ff */
[----:B---3--:R-:W-:Y:S01]  /*5aa0*/  IMAD R29, R3, 0x2, R19 ;  /* 0x00000002031d7824 */ /* 0x008fe200078e0213 */
[----:B------:R-:W-:-:S02]  /*5ab0*/  ISETP.LT.AND P3, PT, R30, UR11, !P0 ;  /* 0x0000000b1e007c0c */ /* 0x000fc4000c761270 */
[----:B------:R-:W-:Y:S01]  /*5ac0*/  LEA.HI.X.SX32 R19, R19, R16, 0x1, P5 ;  /* 0x0000001013137211 */ /* 0x000fe200028f0eff */
[----:B------:R-:W-:Y:S01]  /*5ad0*/  IMAD R31, R3, 0x2, R29 ;  /* 0x00000002031f7824 */ /* 0x000fe200078e021d */
[----:B------:R-:W-:Y:S02]  /*5ae0*/  LOP3.LUT R30, R0, 0x1a, RZ, 0xfc, !PT ;  /* 0x0000001a001e7812 */ /* 0x000fe400078efcff */
[----:B0-----:R-:W-:Y:S02]  /*5af0*/  PRMT R33, R24, 0x7632, R33 ;  /* 0x0000763218217816 */ /* 0x001fe40000000021 */
[----:B------:R-:W-:Y:S02]  /*5b00*/  LEA R28, P5, R29, R2, 0x1 ;  /* 0x000000021d1c7211 */ /* 0x000fe400078a08ff */
[----:B------:R-:W-:Y:S01]  /*5b10*/  LOP3.LUT R24, R0, 0x1c, RZ, 0xfc, !PT ;  /* 0x0000001c00187812 */ /* 0x000fe200078efcff */
[----:B------:R0:W-:Y:S01]  /*5b20*/  @P2 STG.E.U16 desc[UR26][R34.64], R33 ;  /* 0x0000002122002986 */ /* 0x0001e2000c10151a */
[----:B------:R-:W-:-:S02]  /*5b30*/  ISETP.LT.AND P2, PT, R30, UR11, !P0 ;  /* 0x0000000b1e007c0c */ /* 0x000fc4000c741270 */
[----:B------:R-:W-:Y:S01]  /*5b40*/  LEA.HI.X.SX32 R29, R29, R16, 0x1, P5 ;  /* 0x000000101d1d7211 */ /* 0x000fe200028f0eff */
[----:B------:R2:W-:Y:S01]  /*5b50*/  @P6 STG.E.U16 desc[UR26][R18.64], R25 ;  /* 0x0000001912006986 */ /* 0x0005e2000c10151a */
[----:B------:R-:W-:Y:S02]  /*5b60*/  LEA R30, P5, R31, R2, 0x1 ;  /* 0x000000021f1e7211 */ /* 0x000fe400078a08ff */
[----:B------:R-:W-:Y:S02]  /*5b70*/  ISETP.LT.AND P6, PT, R24, UR11, !P0 ;  /* 0x0000000b18007c0c */ /* 0x000fe4000c7c1270 */
[C---:B------:R-:W-:Y:S01]  /*5b80*/  LOP3.LUT R24, R0.reuse, 0x1e, RZ, 0xfc, !PT ;  /* 0x0000001e00187812 */ /* 0x040fe200078efcff */
[----:B0-----:R-:W-:Y:S01]  /*5b90*/  IMAD R33, R3, 0x2, R31 ;  /* 0x0000000203217824 */ /* 0x001fe200078e021f */
[----:B------:R-:W-:Y:S02]  /*5ba0*/  PRMT R34, R25, 0x7632, R34 ;  /* 0x0000763219227816 */ /* 0x000fe40000000022 */
[----:B------:R-:W-:Y:S01]  /*5bb0*/  LEA.HI.X.SX32 R31, R31, R16, 0x1, P5 ;  /* 0x000000101f1f7211 */ /* 0x000fe200028f0eff */
[----:B--2---:R-:W-:Y:S01]  /*5bc0*/  IMAD R19, R3, 0x2, R33 ;  /* 0x0000000203137824 */ /* 0x004fe200078e0221 */
[----:B------:R-:W-:Y:S01]  /*5bd0*/  LEA R32, P5, R33, R2, 0x1 ;  /* 0x0000000221207211 */ /* 0x000fe200078a08ff */
[----:B------:R0:W-:Y:S01]  /*5be0*/  @P3 STG.E.U16 desc[UR26][R28.64], R34 ;  /* 0x000000221c003986 */ /* 0x0001e2000c10151a */
[----:B------:R-:W-:Y:S01]  /*5bf0*/  LOP3.LUT R18, R0, 0x20, RZ, 0xfc, !PT ;  /* 0x0000002000127812 */ /* 0x000fe200078efcff */
[----:B------:R-:W-:Y:S01]  /*5c00*/  IMAD R25, R3, 0x2, R19 ;  /* 0x0000000203197824 */ /* 0x000fe200078e0213 */
[----:B------:R-:W-:Y:S01]  /*5c10*/  LEA.HI.X.SX32 R33, R33, R16, 0x1, P5 ;  /* 0x0000001021217211 */ /* 0x000fe200028f0eff */
[----:B------:R2:W-:Y:S01]  /*5c20*/  @P4 STG.E.U16 desc[UR26][R30.64], R26 ;  /* 0x0000001a1e004986 */ /* 0x0005e2000c10151a */
[----:B------:R-:W-:-:S02]  /*5c30*/  ISETP.LT.AND P3, PT, R24, UR11, !P0 ;  /* 0x0000000b18007c0c */ /* 0x000fc4000c761270 */
[----:B------:R-:W-:Y:S02]  /*5c40*/  ISETP.LT.AND P4, PT, R18, UR11, !P0 ;  /* 0x0000000b12007c0c */ /* 0x000fe4000c781270 */
[----:B------:R-:W-:Y:S02]  /*5c50*/  LOP3.LUT R24, R0, 0x22, RZ, 0xfc, !PT ;  /* 0x0000002200187812 */ /* 0x000fe400078efcff */
[----:B------:R-:W-:Y:S01]  /*5c60*/  LEA R18, P5, R19, R2, 0x1 ;  /* 0x0000000213127211 */ /* 0x000fe200078a08ff */
[----:B0-----:R-:W-:Y:S01]  /*5c70*/  IMAD R29, R3, 0x2, R25 ;  /* 0x00000002031d7824 */ /* 0x001fe200078e0219 */
[----:B-1----:R-:W-:Y:S02]  /*5c80*/  PRMT R34, R20, 0x7632, R34 ;  /* 0x0000763214227816 */ /* 0x002fe40000000022 */
[----:B------:R-:W-:Y:S02]  /*5c90*/  LEA.HI.X.SX32 R19, R19, R16, 0x1, P5 ;  /* 0x0000001013137211 */ /* 0x000fe400028f0eff */
[----:B--2---:R-:W-:-:S02]  /*5ca0*/  PRMT R31, R26, 0x7632, R31 ;  /* 0x000076321a1f7816 */ /* 0x004fc4000000001f */
[----:B------:R-:W-:-:S03]  /*5cb0*/  LOP3.LUT R26, R0, 0x24, RZ, 0xfc, !PT ;  /* 0x00000024001a7812 */ /* 0x000fc600078efcff */
[----:B------:R0:W-:Y:S01]  /*5cc0*/  @P2 STG.E.U16 desc[UR26][R32.64], R31 ;  /* 0x0000001f20002986 */ /* 0x0001e2000c10151a */
[----:B------:R-:W-:Y:S02]  /*5cd0*/  ISETP.LT.AND P2, PT, R24, UR11, !P0 ;  /* 0x0000000b18007c0c */ /* 0x000fe4000c741270 */
[C---:B------:R-:W-:Y:S01]  /*5ce0*/  LEA R24, P5, R25.reuse, R2, 0x1 ;  /* 0x0000000219187211 */ /* 0x040fe200078a08ff */
[----:B------:R1:W-:Y:S01]  /*5cf0*/  @P6 STG.E.U16 desc[UR26][R18.64], R27 ;  /* 0x0000001b12006986 */ /* 0x0003e2000c10151a */
[----:B------:R-:W-:Y:S02]  /*5d00*/  ISETP.LT.AND P6, PT, R26, UR11, !P0 ;  /* 0x0000000b1a007c0c */ /* 0x000fe4000c7c1270 */
[----:B------:R-:W-:Y:S02]  /*5d10*/  LEA.HI.X.SX32 R25, R25, R16, 0x1, P5 ;  /* 0x0000001019197211 */ /* 0x000fe400028f0eff */
[----:B------:R-:W-:Y:S02]  /*5d20*/  LEA R28, P5, R29, R2, 0x1 ;  /* 0x000000021d1c7211 */ /* 0x000fe400078a08ff */
[----:B------:R-:W-:Y:S01]  /*5d30*/  LOP3.LUT R26, R0, 0x26, RZ, 0xfc, !PT ;  /* 0x00000026001a7812 */ /* 0x000fe200078efcff */
[----:B0-----:R-:W-:Y:S01]  /*5d40*/  IMAD R31, R3, 0x2, R29 ;  /* 0x00000002031f7824 */ /* 0x001fe200078e021d */
[----:B------:R-:W-:-:S02]  /*5d50*/  PRMT R32, R27, 0x7632, R32 ;  /* 0x000076321b207816 */ /* 0x000fc40000000020 */
[----:B------:R-:W-:Y:S01]  /*5d60*/  LEA.HI.X.SX32 R29, R29, R16, 0x1, P5 ;  /* 0x000000101d1d7211 */ /* 0x000fe200028f0eff */
[----:B-1----:R-:W-:Y:S01]  /*5d70*/  IMAD R27, R3, 0x2, R31 ;  /* 0x00000002031b7824 */ /* 0x002fe200078e021f */
[C---:B------:R-:W-:Y:S01]  /*5d80*/  LEA R30, P5, R31.reuse, R2, 0x1 ;  /* 0x000000021f1e7211 */ /* 0x040fe200078a08ff */
[----:B------:R-:W-:Y:S01]  /*5d90*/  @P3 STG.E.U16 desc[UR26][R24.64], R32 ;  /* 0x0000002018003986 */ /* 0x000fe2000c10151a */
[----:B------:R-:W-:Y:S02]  /*5da0*/  ISETP.LT.AND P3, PT, R26, UR11, !P0 ;  /* 0x0000000b1a007c0c */ /* 0x000fe4000c761270 */
[----:B------:R-:W-:Y:S01]  /*5db0*/  LEA.HI.X.SX32 R31, R31, R16, 0x1, P5 ;  /* 0x000000101f1f7211 */ /* 0x000fe200028f0eff */
[----:B------:R0:W-:Y:S01]  /*5dc0*/  @P4 STG.E.U16 desc[UR26][R28.64], R20 ;  /* 0x000000141c004986 */ /* 0x0001e2000c10151a */
[C---:B------:R-:W-:Y:S02]  /*5dd0*/  LOP3.LUT R19, R0.reuse, 0x28, RZ, 0xfc, !PT ;  /* 0x0000002800137812 */ /* 0x040fe400078efcff */
[----:B------:R-:W-:Y:S01]  /*5de0*/  LOP3.LUT R26, R0, 0x2a, RZ, 0xfc, !PT ;  /* 0x0000002a001a7812 */ /* 0x000fe200078efcff */
[----:B------:R1:W-:Y:S01]  /*5df0*/  @P2 STG.E.U16 desc[UR26][R30.64], R34 ;  /* 0x000000221e002986 */ /* 0x0003e2000c10151a */
[----:B------:R-:W-:-:S02]  /*5e00*/  LEA R18, P5, R27, R2, 0x1 ;  /* 0x000000021b127211 */ /* 0x000fc400078a08ff */
[----:B------:R-:W-:Y:S02]  /*5e10*/  ISETP.LT.AND P4, PT, R19, UR11, !P0 ;  /* 0x0000000b13007c0c */ /* 0x000fe4000c781270 */
[----:B------:R-:W-:Y:S02]  /*5e20*/  LEA.HI.X.SX32 R19, R27, R16, 0x1, P5 ;  /* 0x000000101b137211 */ /* 0x000fe400028f0eff */
[----:B------:R-:W-:Y:S01]  /*5e30*/  ISETP.LT.AND P2, PT, R26, UR11, !P0 ;  /* 0x0000000b1a007c0c */ /* 0x000fe2000c741270 */
[C---:B0-----:R-:W-:Y:S01]  /*5e40*/  IMAD R29, R3.reuse, 0x2, R27 ;  /* 0x00000002031d7824 */ /* 0x041fe200078e021b */
[----:B------:R-:W-:Y:S01]  /*5e50*/  LOP3.LUT R20, R0, 0x2c, RZ, 0xfc, !PT ;  /* 0x0000002c00147812 */ /* 0x000fe200078efcff */
[----:B------:R-:W0:Y:S02]  /*5e60*/  LDS.128 R24, [R17+UR13] ;  /* 0x0000000d11187984 */ /* 0x000e240008000c00 */
[----:B------:R-:W-:Y:S01]  /*5e70*/  IMAD R33, R3, 0x2, R29 ;  /* 0x0000000203217824 */ /* 0x000fe200078e021d */
[----:B------:R-:W-:Y:S01]  /*5e80*/  ISETP.LT.AND P5, PT, R20, UR11, !P0 ;  /* 0x0000000b14007c0c */ /* 0x000fe2000c7a1270 */
[----:B------:R2:W-:Y:S01]  /*5e90*/  @P6 STG.E.U16 desc[UR26][R18.64], R21 ;  /* 0x0000001512006986 */ /* 0x0005e2000c10151a */
[----:B------:R-:W-:Y:S01]  /*5ea0*/  LEA R28, P6, R29, R2, 0x1 ;  /* 0x000000021d1c7211 */ /* 0x000fe200078c08ff */
[----:B-1----:R-:W-:Y:S01]  /*5eb0*/  IMAD R31, R3, 0x2, R33 ;  /* 0x00000002031f7824 */ /* 0x002fe200078e0221 */
[----:B------:R-:W-:-:S02]  /*5ec0*/  LOP3.LUT R20, R0, 0x2e, RZ, 0xfc, !PT ;  /* 0x0000002e00147812 */ /* 0x000fc400078efcff */
[----:B------:R-:W-:Y:S02]  /*5ed0*/  LEA.HI.X.SX32 R29, R29, R16, 0x1, P6 ;  /* 0x000000101d1d7211 */ /* 0x000fe400030f0eff */
[C---:B------:R-:W-:Y:S02]  /*5ee0*/  LEA R32, P6, R33.reuse, R2, 0x1 ;  /* 0x0000000221207211 */ /* 0x040fe400078c08ff */
[----:B------:R-:W-:Y:S02]  /*5ef0*/  LOP3.LUT R30, R0, 0x32, RZ, 0xfc, !PT ;  /* 0x00000032001e7812 */ /* 0x000fe400078efcff */
[----:B------:R-:W-:Y:S02]  /*5f00*/  LEA.HI.X.SX32 R33, R33, R16, 0x1, P6 ;  /* 0x0000001021217211 */ /* 0x000fe400030f0eff */
[----:B--2---:R-:W-:Y:S01]  /*5f10*/  PRMT R19, R21, 0x7632, R19 ;  /* 0x0000763215137816 */ /* 0x004fe20000000013 */
[----:B------:R-:W-:Y:S01]  /*5f20*/  IMAD R21, R3, 0x2, R31 ;  /* 0x0000000203157824 */ /* 0x000fe200078e021f */
[----:B------:R-:W-:-:S03]  /*5f30*/  LEA R18, P6, R31, R2, 0x1 ;  /* 0x000000021f127211 */ /* 0x000fc600078c08ff */
[----:B------:R1:W-:Y:S01]  /*5f40*/  @P3 STG.E.U16 desc[UR26][R28.64], R19 ;  /* 0x000000131c003986 */ /* 0x0003e2000c10151a */
[----:B------:R-:W-:Y:S02]  /*5f50*/  ISETP.LT.AND P3, PT, R20, UR11, !P0 ;  /* 0x0000000b14007c0c */ /* 0x000fe4000c761270 */
[----:B------:R-:W-:Y:S01]  /*5f60*/  LOP3.LUT R20, R0, 0x30, RZ, 0xfc, !PT ;  /* 0x0000003000147812 */ /* 0x000fe200078efcff */
[----:B------:R2:W-:Y:S03]  /*5f70*/  @P4 STG.E.U16 desc[UR26][R32.64], R22 ;  /* 0x0000001620004986 */ /* 0x0005e6000c10151a */
[----:B------:R-:W-:Y:S02]  /*5f80*/  ISETP.LT.AND P4, PT, R20, UR11, !P0 ;  /* 0x0000000b14007c0c */ /* 0x000fe4000c781270 */
[----:B-1----:R-:W-:Y:S01]  /*5f90*/  LEA.HI.X.SX32 R19, R31, R16, 0x1, P6 ;  /* 0x000000101f137211 */ /* 0x002fe200030f0eff */
[----:B------:R-:W-:Y:S01]  /*5fa0*/  IMAD R29, R3, 0x2, R21 ;  /* 0x00000002031d7824 */ /* 0x000fe200078e0215 */
[----:B------:R-:W-:-:S02]  /*5fb0*/  LEA R20, P6, R21, R2, 0x1 ;  /* 0x0000000215147211 */ /* 0x000fc400078c08ff */
[----:B--2---:R-:W-:Y:S01]  /*5fc0*/  PRMT R33, R22, 0x7632, R33 ;  /* 0x0000763216217816 */ /* 0x004fe20000000021 */
[----:B------:R-:W-:Y:S01]  /*5fd0*/  IMAD R31, R3, 0x2, R29 ;  /* 0x00000002031f7824 */ /* 0x000fe200078e021d */
[----:B------:R-:W-:Y:S02]  /*5fe0*/  LEA.HI.X.SX32 R21, R21, R16, 0x1, P6 ;  /* 0x0000001015157211 */ /* 0x000fe400030f0eff */
[C---:B------:R-:W-:Y:S01]  /*5ff0*/  LEA R28, P6, R29.reuse, R2, 0x1 ;  /* 0x000000021d1c7211 */ /* 0x040fe200078c08ff */
[----:B------:R1:W-:Y:S01]  /*6000*/  @P2 STG.E.U16 desc[UR26][R18.64], R33 ;  /* 0x0000002112002986 */ /* 0x0003e2000c10151a */
[----:B------:R-:W-:Y:S02]  /*6010*/  ISETP.LT.AND P2, PT, R30, UR11, !P0 ;  /* 0x0000000b1e007c0c */ /* 0x000fe4000c741270 */
[----:B------:R-:W-:Y:S01]  /*6020*/  LEA.HI.X.SX32 R29, R29, R16, 0x1, P6 ;  /* 0x000000101d1d7211 */ /* 0x000fe200030f0eff */
[----:B------:R2:W-:Y:S01]  /*6030*/  @P5 STG.E.U16 desc[UR26][R20.64], R23 ;  /* 0x0000001714005986 */ /* 0x0005e2000c10151a */
[----:B------:R-:W-:-:S02]  /*6040*/  PRMT R32, R23, 0x7632, R32 ;  /* 0x0000763217207816 */ /* 0x000fc40000000020 */
[----:B------:R-:W-:Y:S02]  /*6050*/  LEA R30, P6, R31, R2, 0x1 ;  /* 0x000000021f1e7211 */ /* 0x000fe400078c08ff */
[C---:B------:R-:W-:Y:S01]  /*6060*/  LOP3.LUT R22, R0.reuse, 0x34, RZ, 0xfc, !PT ;  /* 0x0000003400167812 */ /* 0x040fe200078efcff */
[----:B------:R3:W-:Y:S01]  /*6070*/  @P3 STG.E.U16 desc[UR26][R28.64], R32 ;  /* 0x000000201c003986 */ /* 0x0007e2000c10151a */
[----:B-1----:R-:W-:Y:S01]  /*6080*/  LOP3.LUT R18, R0, 0x36, RZ, 0xfc, !PT ;  /* 0x0000003600127812 */ /* 0x002fe200078efcff */
[----:B------:R-:W-:Y:S01]  /*6090*/  IMAD R19, R3, 0x2, R31 ;  /* 0x0000000203137824 */ /* 0x000fe200078e021f */
[----:B------:R-:W-:Y:S02]  /*60a0*/  LEA.HI.X.SX32 R31, R31, R16, 0x1, P6 ;  /* 0x000000101f1f7211 */ /* 0x000fe400030f0eff */
[----:B------:R-:W-:Y:S01]  /*60b0*/  ISETP.LT.AND P3, PT, R18, UR11, !P0 ;  /* 0x0000000b12007c0c */ /* 0x000fe2000c761270 */
[----:B--2---:R-:W-:Y:S01]  /*60c0*/  IMAD R21, R3, 0x2, R19 ;  /* 0x0000000203157824 */ /* 0x004fe200078e0213 */
[----:B------:R-:W-:Y:S01]  /*60d0*/  LEA R18, P6, R19, R2, 0x1 ;  /* 0x0000000213127211 */ /* 0x000fe200078c08ff */
[----:B0-----:R0:W-:Y:S01]  /*60e0*/  @P4 STG.E.U16 desc[UR26][R30.64], R24 ;  /* 0x000000181e004986 */ /* 0x0011e2000c10151a */
[----:B------:R-:W-:Y:S01]  /*60f0*/  LOP3.LUT R20, R0, 0x38, RZ, 0xfc, !PT ;  /* 0x0000003800147812 */ /* 0x000fe200078efcff */
[----:B------:R-:W-:Y:S01]  /*6100*/  IMAD R23, R3, 0x2, R21 ;  /* 0x0000000203177824 */ /* 0x000fe200078e0215 */
[----:B------:R-:W-:-:S02]  /*6110*/  LEA.HI.X.SX32 R19, R19, R16, 0x1, P6 ;  /* 0x0000001013137211 */ /* 0x000fc400030f0eff */
[----:B------:R-:W-:Y:S01]  /*6120*/  ISETP.LT.AND P5, PT, R22, UR11, !P0 ;  /* 0x0000000b16007c0c */ /* 0x000fe2000c7a1270 */
[----:B---3--:R-:W-:Y:S01]  /*6130*/  IMAD R29, R3, 0x2, R23 ;  /* 0x00000002031d7824 */ /* 0x008fe200078e0217 */
[----:B------:R-:W-:Y:S02]  /*6140*/  ISETP.LT.AND P4, PT, R20, UR11, !P0 ;  /* 0x0000000b14007c0c */ /* 0x000fe4000c781270 */
[----:B------:R-:W-:Y:S02]  /*6150*/  LOP3.LUT R22, R0, 0x3a, RZ, 0xfc, !PT ;  /* 0x0000003a00167812 */ /* 0x000fe400078efcff */
[C---:B------:R-:W-:Y:S02]  /*6160*/  LEA R20, P6, R21.reuse, R2, 0x1 ;  /* 0x0000000215147211 */ /* 0x040fe400078c08ff */
[----:B0-----:R-:W-:Y:S02]  /*6170*/  PRMT R31, R24, 0x7632, R31 ;  /* 0x00007632181f7816 */ /* 0x001fe4000000001f */
[----:B------:R-:W-:-:S02]  /*6180*/  LEA.HI.X.SX32 R21, R21, R16, 0x1, P6 ;  /* 0x0000001015157211 */ /* 0x000fc400030f0eff */
[----:B------:R-:W-:Y:S01]  /*6190*/  PRMT R30, R25, 0x7632, R30 ;  /* 0x00007632191e7816 */ /* 0x000fe2000000001e */
[----:B------:R0:W-:Y:S01]  /*61a0*/  @P2 STG.E.U16 desc[UR26][R18.64], R31 ;  /* 0x0000001f12002986 */ /* 0x0001e2000c10151a */
[----:B------:R-:W-:Y:S02]  /*61b0*/  ISETP.LT.AND P2, PT, R22, UR11, !P0 ;  /* 0x0000000b16007c0c */ /* 0x000fe4000c741270 */
[C---:B------:R-:W-:Y:S01]  /*61c0*/  LEA R22, P6, R23.reuse, R2, 0x1 ;  /* 0x0000000217167211 */ /* 0x040fe200078c08ff */
[----:B------:R1:W-:Y:S01]  /*61d0*/  @P5 STG.E.U16 desc[UR26][R20.64], R25 ;  /* 0x0000001914005986 */ /* 0x0003e2000c10151a */
[----:B------:R-:W-:Y:S02]  /*61e0*/  LOP3.LUT R24, R0, 0x3c, RZ, 0xfc, !PT ;  /* 0x0000003c00187812 */ /* 0x000fe400078efcff */
[----:B------:R-:W-:Y:S02]  /*61f0*/  LEA.HI.X.SX32 R23, R23, R16, 0x1, P6 ;  /* 0x0000001017177211 */ /* 0x000fe400030f0eff */
[----:B------:R-:W-:-:S02]  /*6200*/  LEA R28, P6, R29, R2, 0x1 ;  /* 0x000000021d1c7211 */ /* 0x000fc400078c08ff */
[----:B------:R-:W-:Y:S01]  /*6210*/  ISETP.LT.AND P5, PT, R24, UR11, !P0 ;  /* 0x0000000b18007c0c */ /* 0x000fe2000c7a1270 */
[----:B0-----:R-:W-:Y:S01]  /*6220*/  IMAD R19, R3, 0x2, R29 ;  /* 0x0000000203137824 */ /* 0x001fe200078e021d */
[----:B------:R-:W-:Y:S01]  /*6230*/  LOP3.LUT R18, R0, 0x3e, RZ, 0xfc, !PT ;  /* 0x0000003e00127812 */ /* 0x000fe200078efcff */
[----:B------:R0:W-:Y:S01]  /*6240*/  @P3 STG.E.U16 desc[UR26][R22.64], R30 ;  /* 0x0000001e16003986 */ /* 0x0001e2000c10151a */
[----:B------:R-:W-:Y:S01]  /*6250*/  LEA.HI.X.SX32 R29, R29, R16, 0x1, P6 ;  /* 0x000000101d1d7211 */ /* 0x000fe200030f0eff */
[----:B-1----:R-:W-:Y:S01]  /*6260*/  IMAD R21, R3, 0x2, R19 ;  /* 0x0000000203157824 */ /* 0x002fe200078e0213 */
[----:B------:R-:W-:Y:S02]  /*6270*/  ISETP.LT.AND P3, PT, R18, UR11, !P0 ;  /* 0x0000000b12007c0c */ /* 0x000fe4000c761270 */
[----:B------:R-:W-:Y:S01]  /*6280*/  LEA R18, P6, R19, R2, 0x1 ;  /* 0x0000000213127211 */ /* 0x000fe200078c08ff */
[----:B------:R1:W-:Y:S01]  /*6290*/  @P4 STG.E.U16 desc[UR26][R28.64], R26 ;  /* 0x0000001a1c004986 */ /* 0x0003e2000c10151a */
[----:B------:R-:W-:-:S02]  /*62a0*/  LOP3.LUT R20, R0, 0x40, RZ, 0xfc, !PT ;  /* 0x0000004000147812 */ /* 0x000fc400078efcff */
[----:B------:R-:W-:Y:S02]  /*62b0*/  LEA.HI.X.SX32 R19, R19, R16, 0x1, P6 ;  /* 0x0000001013137211 */ /* 0x000fe400030f0eff */
[----:B------:R-:W-:Y:S01]  /*62c0*/  ISETP.LT.AND P4, PT, R20, UR11, !P0 ;  /* 0x0000000b14007c0c */ /* 0x000fe2000c781270 */
[----:B0-----:R-:W-:Y:S01]  /*62d0*/  IMAD R23, R3, 0x2, R21 ;  /* 0x0000000203177824 */ /* 0x001fe200078e0215 */
[----:B------:R-:W-:Y:S02]  /*62e0*/  LEA R20, P6, R21, R2, 0x1 ;  /* 0x0000000215147211 */ /* 0x000fe400078c08ff */
[----:B------:R-:W-:Y:S01]  /*62f0*/  LOP3.LUT R24, R0, 0x42, RZ, 0xfc, !PT ;  /* 0x0000004200187812 */ /* 0x000fe200078efcff */
[----:B------:R-:W-:Y:S01]  /*6300*/  IMAD R25, R3, 0x2, R23 ;  /* 0x0000000203197824 */ /* 0x000fe200078e0217 */
[----:B------:R-:W-:Y:S02]  /*6310*/  LEA.HI.X.SX32 R21, R21, R16, 0x1, P6 ;  /* 0x0000001015157211 */ /* 0x000fe400030f0eff */
[----:B-1----:R-:W-:-:S02]  /*6320*/  PRMT R29, R26, 0x7632, R29 ;  /* 0x000076321a1d7816 */ /* 0x002fc4000000001d */
[----:B------:R-:W-:Y:S02]  /*6330*/  LEA R22, P6, R23, R2, 0x1 ;  /* 0x0000000217167211 */ /* 0x000fe400078c08ff */
[----:B------:R-:W-:Y:S01]  /*6340*/  PRMT R28, R27, 0x7632, R28 ;  /* 0x000076321b1c7816 */ /* 0x000fe2000000001c */
[----:B------:R0:W-:Y:S01]  /*6350*/  @P2 STG.E.U16 desc[UR26][R18.64], R29 ;  /* 0x0000001d12002986 */ /* 0x0001e2000c10151a */
[----:B------:R-:W-:Y:S02]  /*6360*/  ISETP.LT.AND P2, PT, R24, UR11, !P0 ;  /* 0x0000000b18007c0c */ /* 0x000fe4000c741270 */
[----:B------:R-:W-:Y:S01]  /*6370*/  LOP3.LUT R24, R0, 0x44, RZ, 0xfc, !PT ;  /* 0x0000004400187812 */ /* 0x000fe200078efcff */
[----:B------:R1:W-:Y:S01]  /*6380*/  @P5 STG.E.U16 desc[UR26][R20.64], R27 ;  /* 0x0000001b14005986 */ /* 0x0003e2000c10151a */
[----:B------:R-:W-:Y:S02]  /*6390*/  LEA.HI.X.SX32 R23, R23, R16, 0x1, P6 ;  /* 0x0000001017177211 */ /* 0x000fe400030f0eff */
[----:B------:R-:W-:-:S02]  /*63a0*/  ISETP.LT.AND P5, PT, R24, UR11, !P0 ;  /* 0x0000000b18007c0c */ /* 0x000fc4000c7a1270 */
[----:B------:R-:W-:Y:S01]  /*63b0*/  LEA R24, P6, R25, R2, 0x1 ;  /* 0x0000000219187211 */ /* 0x000fe200078c08ff */
[----:B------:R2:W-:Y:S01]  /*63c0*/  @P3 STG.E.U16 desc[UR26][R22.64], R28 ;  /* 0x0000001c16003986 */ /* 0x0005e2000c10151a */
[C---:B------:R-:W-:Y:S01]  /*63d0*/  LOP3.LUT R26, R0.reuse, 0x4a, RZ, 0xfc, !PT ;  /* 0x0000004a001a7812 */ /* 0x040fe200078efcff */
[----:B0-----:R-:W-:Y:S01]  /*63e0*/  IMAD R19, R3, 0x2, R25 ;  /* 0x0000000203137824 */ /* 0x001fe200078e0219 */
[----:B------:R-:W-:Y:S02]  /*63f0*/  LOP3.LUT R18, R0, 0x46, RZ, 0xfc, !PT ;  /* 0x0000004600127812 */ /* 0x000fe400078efcff */
[----:B------:R-:W-:Y:S01]  /*6400*/  LEA.HI.X.SX32 R25, R25, R16, 0x1, P6 ;  /* 0x0000001019197211 */ /* 0x000fe200030f0eff */
[----:B-1----:R-:W-:Y:S01]  /*6410*/  IMAD R21, R3, 0x2, R19 ;  /* 0x0000000203157824 */ /* 0x002fe200078e0213 */
[----:B------:R-:W-:Y:S02]  /*6420*/  ISETP.LT.AND P3, PT, R18, UR11, !P0 ;  /* 0x0000000b12007c0c */ /* 0x000fe4000c761270 */
[----:B------:R-:W-:Y:S01]  /*6430*/  LEA R18, P6, R19, R2, 0x1 ;  /* 0x0000000213127211 */ /* 0x000fe200078c08ff */
[----:B------:R0:W-:Y:S01]  /*6440*/  @P4 STG.E.U16 desc[UR26][R24.64], R12 ;  /* 0x0000000c18004986 */ /* 0x0001e2000c10151a */
[----:B------:R-:W-:Y:S01]  /*6450*/  LOP3.LUT R20, R0, 0x48, RZ, 0xfc, !PT ;  /* 0x0000004800147812 */ /* 0x000fe200078efcff */
[----:B--2---:R-:W-:Y:S01]  /*6460*/  IMAD R23, R3, 0x2, R21 ;  /* 0x0000000203177824 */ /* 0x004fe200078e0215 */
[----:B------:R-:W-:-:S02]  /*6470*/  LEA.HI.X.SX32 R19, R19, R16, 0x1, P6 ;  /* 0x0000001013137211 */ /* 0x000fc400030f0eff */
[----:B------:R-:W-:Y:S02]  /*6480*/  ISETP.LT.AND P4, PT, R20, UR11, !P0 ;  /* 0x0000000b14007c0c */ /* 0x000fe4000c781270 */
[C---:B------:R-:W-:Y:S02]  /*6490*/  LEA R20, P6, R21.reuse, R2, 0x1 ;  /* 0x0000000215147211 */ /* 0x040fe400078c08ff */
[----:B------:R-:W-:Y:S02]  /*64a0*/  PRMT R27, R12, 0x7632, R27 ;  /* 0x000076320c1b7816 */ /* 0x000fe4000000001b */
[----:B------:R-:W-:Y:S01]  /*64b0*/  LEA.HI.X.SX32 R21, R21, R16, 0x1, P6 ;  /* 0x0000001015157211 */ /* 0x000fe200030f0eff */
[----:B0-----:R-:W-:Y:S01]  /*64c0*/  IMAD R25, R3, 0x2, R23 ;  /* 0x0000000203197824 */ /* 0x001fe200078e0217 */
[----:B------:R-:W-:Y:S01]  /*64d0*/  LEA R22, P6, R23, R2, 0x1 ;  /* 0x0000000217167211 */ /* 0x000fe200078c08ff */
[----:B------:R0:W-:Y:S01]  /*64e0*/  @P2 STG.E.U16 desc[UR26][R18.64], R27 ;  /* 0x0000001b12002986 */ /* 0x0001e2000c10151a */
[----:B------:R-:W-:-:S02]  /*64f0*/  LOP3.LUT R12, R0, 0x4c, RZ, 0xfc, !PT ;  /* 0x0000004c000c7812 */ /* 0x000fc400078efcff */
[----:B------:R-:W-:Y:S01]  /*6500*/  LEA.HI.X.SX32 R23, R23, R16, 0x1, P6 ;  /* 0x0000001017177211 */ /* 0x000fe200030f0eff */
[----:B------:R1:W-:Y:S01]  /*6510*/  @P5 STG.E.U16 desc[UR26][R20.64], R13 ;  /* 0x0000000d14005986 */ /* 0x0003e2000c10151a */
[----:B------:R-:W-:Y:S02]  /*6520*/  LEA R24, P6, R25, R2, 0x1 ;  /* 0x0000000219187211 */ /* 0x000fe400078c08ff */
[----:B------:R-:W-:Y:S02]  /*6530*/  ISETP.LT.AND P5, PT, R12, UR11, !P0 ;  /* 0x0000000b0c007c0c */ /* 0x000fe4000c7a1270 */
[----:B------:R-:W-:Y:S02]  /*6540*/  ISETP.LT.AND P2, PT, R26, UR11, !P0 ;  /* 0x0000000b1a007c0c */ /* 0x000fe4000c741270 */
[----:B------:R-:W-:Y:S01]  /*6550*/  LOP3.LUT R12, R0, 0x4e, RZ, 0xfc, !PT ;  /* 0x0000004e000c7812 */ /* 0x000fe200078efcff */
[----:B0-----:R-:W-:Y:S01]  /*6560*/  IMAD R19, R3, 0x2, R25 ;  /* 0x0000000203137824 */ /* 0x001fe200078e0219 */
[----:B------:R-:W-:-:S02]  /*6570*/  LEA.HI.X.SX32 R25, R25, R16, 0x1, P6 ;  /* 0x0000001019197211 */ /* 0x000fc400030f0eff */
[----:B-1----:R-:W-:Y:S01]  /*6580*/  PRMT R21, R13, 0x7632, R21 ;  /* 0x000076320d157816 */ /* 0x002fe20000000015 */
[----:B------:R-:W-:Y:S01]  /*6590*/  IMAD R13, R3, 0x2, R19 ;  /* 0x00000002030d7824 */ /* 0x000fe200078e0213 */
[C---:B------:R-:W-:Y:S02]  /*65a0*/  LEA R18, P6, R19.reuse, R2, 0x1 ;  /* 0x0000000213127211 */ /* 0x040fe400078c08ff */
[----:B------:R-:W-:Y:S01]  /*65b0*/  LOP3.LUT R20, R0, 0x52, RZ, 0xfc, !PT ;  /* 0x0000005200147812 */ /* 0x000fe200078efcff */
[----:B------:R0:W-:Y:S01]  /*65c0*/  @P3 STG.E.U16 desc[UR26][R22.64], R21 ;  /* 0x0000001516003986 */ /* 0x0001e2000c10151a */
[----:B------:R-:W-:Y:S02]  /*65d0*/  ISETP.LT.AND P3, PT, R12, UR11, !P0 ;  /* 0x0000000b0c007c0c */ /* 0x000fe4000c761270 */
[----:B------:R-:W-:Y:S01]  /*65e0*/  LOP3.LUT R12, R0, 0x50, RZ, 0xfc, !PT ;  /* 0x00000050000c7812 */ /* 0x000fe200078efcff */
[----:B------:R1:W-:Y:S01]  /*65f0*/  @P4 STG.E.U16 desc[UR26][R24.64], R14 ;  /* 0x0000000e18004986 */ /* 0x0003e2000c10151a */
[----:B------:R-:W-:-:S02]  /*6600*/  LEA.HI.X.SX32 R19, R19, R16, 0x1, P6 ;  /* 0x0000001013137211 */ /* 0x000fc400030f0eff */
[----:B------:R-:W-:Y:S02]  /*6610*/  ISETP.LT.AND P4, PT, R12, UR11, !P0 ;  /* 0x0000000b0c007c0c */ /* 0x000fe4000c781270 */
[----:B------:R-:W-:Y:S01]  /*6620*/  LEA R12, P6, R13, R2, 0x1 ;  /* 0x000000020d0c7211 */ /* 0x000fe200078c08ff */
[----:B0-----:R-:W-:-:S03]  /*6630*/  IMAD R21, R3, 0x2, R13 ;  /* 0x0000000203157824 */ /* 0x001fc600078e020d */
[----:B------:R-:W-:Y:S02]  /*6640*/  LEA.HI.X.SX32 R13, R13, R16, 0x1, P6 ;  /* 0x000000100d0d7211 */ /* 0x000fe400030f0eff */
[----:B-1----:R-:W-:Y:S01]  /*6650*/  PRMT R25, R14, 0x7632, R25 ;  /* 0x000076320e197816 */ /* 0x002fe20000000019 */
[----:B------:R-:W-:Y:S01]  /*6660*/  IMAD R23, R3, 0x2, R21 ;  /* 0x0000000203177824 */ /* 0x000fe200078e0215 */
[----:B------:R-:W-:Y:S02]  /*6670*/  LOP3.LUT R14, R0, 0x54, RZ, 0xfc, !PT ;  /* 0x00000054000e7812 */ /* 0x000fe400078efcff */
[----:B------:R-:W-:Y:S01]  /*6680*/  PRMT R24, R15, 0x7632, R24 ;  /* 0x000076320f187816 */ /* 0x000fe20000000018 */
[----:B------:R0:W-:Y:S01]  /*6690*/  @P2 STG.E.U16 desc[UR26][R18.64], R25 ;  /* 0x0000001912002986 */ /* 0x0001e2000c10151a */
[----:B------:R-:W-:Y:S02]  /*66a0*/  ISETP.LT.AND P2, PT, R20, UR11, !P0 ;  /* 0x0000000b14007c0c */ /* 0x000fe4000c741270 */
[----:B------:R-:W-:Y:S01]  /*66b0*/  LEA R20, P6, R21, R2, 0x1 ;  /* 0x0000000215147211 */ /* 0x000fe200078c08ff */
[----:B------:R1:W-:Y:S01]  /*66c0*/  @P5 STG.E.U16 desc[UR26][R12.64], R15 ;  /* 0x0000000f0c005986 */ /* 0x0003e2000c10151a */
[----:B------:R-:W-:-:S02]  /*66d0*/  ISETP.LT.AND P5, PT, R14, UR11, !P0 ;  /* 0x0000000b0e007c0c */ /* 0x000fc4000c7a1270 */
[----:B------:R-:W-:Y:S02]  /*66e0*/  LEA.HI.X.SX32 R21, R21, R16, 0x1, P6 ;  /* 0x0000001015157211 */ /* 0x000fe400030f0eff */
[----:B------:R-:W-:Y:S02]  /*66f0*/  LEA R22, P6, R23, R2, 0x1 ;  /* 0x0000000217167211 */ /* 0x000fe400078c08ff */
[----:B------:R-:W-:Y:S01]  /*6700*/  LOP3.LUT R14, R0, 0x56, RZ, 0xfc, !PT ;  /* 0x00000056000e7812 */ /* 0x000fe200078efcff */
[----:B0-----:R-:W-:Y:S01]  /*6710*/  IMAD R19, R3, 0x2, R23 ;  /* 0x0000000203137824 */ /* 0x001fe200078e0217 */
[----:B------:R-:W-:Y:S01]  /*6720*/  LEA.HI.X.SX32 R23, R23, R16, 0x1, P6 ;  /* 0x0000001017177211 */ /* 0x000fe200030f0eff */
[----:B------:R0:W-:Y:S01]  /*6730*/  @P3 STG.E.U16 desc[UR26][R20.64], R24 ;  /* 0x0000001814003986 */ /* 0x0001e2000c10151a */
[----:B------:R-:W-:Y:S01]  /*6740*/  ISETP.LT.AND P3, PT, R14, UR11, !P0 ;  /* 0x0000000b0e007c0c */ /* 0x000fe2000c761270 */
[----:B-1----:R-:W-:Y:S01]  /*6750*/  IMAD R13, R3, 0x2, R19 ;  /* 0x00000002030d7824 */ /* 0x002fe200078e0213 */
[----:B------:R-:W-:Y:S01]  /*6760*/  LEA R18, P6, R19, R2, 0x1 ;  /* 0x0000000213127211 */ /* 0x000fe200078c08ff */
[----:B------:R1:W-:Y:S01]  /*6770*/  @P4 STG.E.U16 desc[UR26][R22.64], R8 ;  /* 0x0000000816004986 */ /* 0x0003e2000c10151a */
[----:B------:R-:W-:Y:S01]  /*6780*/  LOP3.LUT R12, R0, 0x58, RZ, 0xfc, !PT ;  /* 0x00000058000c7812 */ /* 0x000fe200078efcff */
[----:B------:R-:W-:Y:S01]  /*6790*/  IMAD R15, R3, 0x2, R13 ;  /* 0x00000002030f7824 */ /* 0x000fe200078e020d */
[----:B------:R-:W-:-:S02]  /*67a0*/  LEA.HI.X.SX32 R19, R19, R16, 0x1, P6 ;  /* 0x0000001013137211 */ /* 0x000fc400030f0eff */
[----:B------:R-:W-:Y:S02]  /*67b0*/  ISETP.LT.AND P4, PT, R12, UR11, !P0 ;  /* 0x0000000b0c007c0c */ /* 0x000fe4000c781270 */
[----:B------:R-:W-:Y:S01]  /*67c0*/  LOP3.LUT R14, R0, 0x5a, RZ, 0xfc, !PT ;  /* 0x0000005a000e7812 */ /* 0x000fe200078efcff */
[----:B0-----:R-:W-:Y:S01]  /*67d0*/  IMAD R21, R3, 0x2, R15 ;  /* 0x0000000203157824 */ /* 0x001fe200078e020f */
[C---:B------:R-:W-:Y:S02]  /*67e0*/  LEA R12, P6, R13.reuse, R2, 0x1 ;  /* 0x000000020d0c7211 */ /* 0x040fe400078c08ff */
[----:B-1----:R-:W-:Y:S02]  /*67f0*/  PRMT R23, R8, 0x7632, R23 ;  /* 0x0000763208177816 */ /* 0x002fe40000000017 */
[----:B------:R-:W-:Y:S02]  /*6800*/  LEA.HI.X.SX32 R13, R13, R16, 0x1, P6 ;  /* 0x000000100d0d7211 */ /* 0x000fe400030f0eff */
[----:B------:R-:W-:Y:S01]  /*6810*/  LOP3.LUT R8, R0, 0x5c, RZ, 0xfc, !PT ;  /* 0x0000005c00087812 */ /* 0x000fe200078efcff */
[----:B------:R0:W-:Y:S01]  /*6820*/  @P2 STG.E.U16 desc[UR26][R18.64], R23 ;  /* 0x0000001712002986 */ /* 0x0001e2000c10151a */
[----:B------:R-:W-:-:S02]  /*6830*/  ISETP.LT.AND P2, PT, R14, UR11, !P0 ;  /* 0x0000000b0e007c0c */ /* 0x000fc4000c741270 */
[C---:B------:R-:W-:Y:S01]  /*6840*/  LEA R14, P6, R15.reuse, R2, 0x1 ;  /* 0x000000020f0e7211 */ /* 0x040fe200078c08ff */
[----:B------:R1:W-:Y:S01]  /*6850*/  @P5 STG.E.U16 desc[UR26][R12.64], R9 ;  /* 0x000000090c005986 */ /* 0x0003e2000c10151a */
[----:B------:R-:W-:Y:S02]  /*6860*/  ISETP.LT.AND P5, PT, R8, UR11, !P0 ;  /* 0x0000000b08007c0c */ /* 0x000fe4000c7a1270 */
[----:B------:R-:W-:Y:S02]  /*6870*/  LEA.HI.X.SX32 R15, R15, R16, 0x1, P6 ;  /* 0x000000100f0f7211 */ /* 0x000fe400030f0eff */
[----:B------:R-:W-:Y:S02]  /*6880*/  LEA R20, P6, R21, R2, 0x1 ;  /* 0x0000000215147211 */ /* 0x000fe400078c08ff */
[----:B------:R-:W-:Y:S01]  /*6890*/  LOP3.LUT R8, R0, 0x5e, RZ, 0xfc, !PT ;  /* 0x0000005e00087812 */ /* 0x000fe200078efcff */
[----:B0-----:R-:W-:Y:S01]  /*68a0*/  IMAD R19, R3, 0x2, R21 ;  /* 0x0000000203137824 */ /* 0x001fe200078e0215 */
[----:B------:R-:W-:-:S02]  /*68b0*/  LEA.HI.X.SX32 R21, R21, R16, 0x1, P6 ;  /* 0x0000001015157211 */ /* 0x000fc400030f0eff */
[----:B------:R-:W-:Y:S02]  /*68c0*/  PRMT R22, R5, 0x7632, R22 ;  /* 0x0000763205167816 */ /* 0x000fe40000000016 */
        /* <DEDUP_REMOVED lines=26> */
[----:B------:R-:W-:Y:S01]  /*6a70*/  PRMT R21, R11, 0x7632, R21 ;  /* 0x000076320b157816 */ /* 0x000fe20000000015 */
[----:B-1----:R-:W-:Y:S01]  /*6a80*/  IMAD R9, R3, 0x2, R19 ;  /* 0x0000000203097824 */ /* 0x002fe200078e0213 */
[C---:B------:R-:W-:Y:S02]  /*6a90*/  LEA R18, P6, R19.reuse, R2, 0x1 ;  /* 0x0000000213127211 */ /* 0x040fe400078c08ff */
[----:B------:R-:W-:Y:S01]  /*6aa0*/  LOP3.LUT R8, R0, 0x68, RZ, 0xfc, !PT ;  /* 0x0000006800087812 */ /* 0x000fe200078efcff */
[----:B------:R0:W-:Y:S01]  /*6ab0*/  @P3 STG.E.U16 desc[UR26][R12.64], R21 ;  /* 0x000000150c003986 */ /* 0x0001e2000c10151a */
[----:B------:R-:W-:Y:S02]  /*6ac0*/  LEA.HI.X.SX32 R19, R19, R16, 0x1, P6 ;  /* 0x0000001013137211 */ /* 0x000fe400030f0eff */
[----:B------:R-:W-:Y:S01]  /*6ad0*/  LEA R20, P6, R9, R2, 0x1 ;  /* 0x0000000209147211 */ /* 0x000fe200078c08ff */
[----:B------:R1:W-:Y:S01]  /*6ae0*/  @P4 STG.E.U16 desc[UR26][R14.64], R4 ;  /* 0x000000040e004986 */ /* 0x0003e2000c10151a */
[----:B------:R-:W-:-:S02]  /*6af0*/  ISETP.LT.AND P3, PT, R10, UR11, !P0 ;  /* 0x0000000b0a007c0c */ /* 0x000fc4000c761270 */
[----:B------:R-:W-:Y:S02]  /*6b00*/  PRMT R10, R4, 0x7632, R10 ;  /* 0x00007632040a7816 */ /* 0x000fe4000000000a */
[----:B------:R-:W-:Y:S02]  /*6b10*/  ISETP.LT.AND P4, PT, R8, UR11, !P0 ;  /* 0x0000000b08007c0c */ /* 0x000fe4000c781270 */
[----:B------:R-:W-:Y:S01]  /*6b20*/  LOP3.LUT R8, R0, 0x6a, RZ, 0xfc, !PT ;  /* 0x0000006a00087812 */ /* 0x000fe200078efcff */
[----:B------:R2:W-:Y:S01]  /*6b30*/  @P2 STG.E.U16 desc[UR26][R18.64], R10 ;  /* 0x0000000a12002986 */ /* 0x0005e2000c10151a */
[----:B0-----:R-:W-:Y:S01]  /*6b40*/  LEA.HI.X.SX32 R21, R9, R16, 0x1, P6 ;  /* 0x0000001009157211 */ /* 0x001fe200030f0eff */
[C---:B------:R-:W-:Y:S01]  /*6b50*/  IMAD R9, R3.reuse, 0x2, R9 ;  /* 0x0000000203097824 */ /* 0x040fe200078e0209 */
[----:B------:R-:W-:Y:S02]  /*6b60*/  ISETP.LT.AND P2, PT, R8, UR11, !P0 ;  /* 0x0000000b08007c0c */ /* 0x000fe4000c741270 */
[----:B-1----:R-:W-:Y:S01]  /*6b70*/  LOP3.LUT R4, R0, 0x6c, RZ, 0xfc, !PT ;  /* 0x0000006c00047812 */ /* 0x002fe200078efcff */
[----:B------:R-:W-:Y:S01]  /*6b80*/  IMAD R15, R3, 0x2, R9 ;  /* 0x00000002030f7824 */ /* 0x000fe200078e0209 */
[----:B------:R-:W-:Y:S01]  /*6b90*/  LEA R12, P6, R9, R2, 0x1 ;  /* 0x00000002090c7211 */ /* 0x000fe200078c08ff */
[----:B------:R0:W-:Y:S01]  /*6ba0*/  @P5 STG.E.U16 desc[UR26][R20.64], R5 ;  /* 0x0000000514005986 */ /* 0x0001e2000c10151a */
[----:B------:R-:W-:-:S02]  /*6bb0*/  ISETP.LT.AND P5, PT, R4, UR11, !P0 ;  /* 0x0000000b04007c0c */ /* 0x000fc4000c7a1270 */
[----:B------:R-:W-:Y:S01]  /*6bc0*/  LEA.HI.X.SX32 R13, R9, R16, 0x1, P6 ;  /* 0x00000010090d7211 */ /* 0x000fe200030f0eff */
[----:B--2---:R-:W-:Y:S01]  /*6bd0*/  IMAD R19, R3, 0x2, R15 ;  /* 0x0000000203137824 */ /* 0x004fe200078e020f */
[----:B------:R-:W1:Y:S01]  /*6be0*/  LDS.128 R8, [R17+UR13+0x800] ;  /* 0x0008000d11087984 */ /* 0x000e620008000c00 */
[C---:B------:R-:W-:Y:S02]  /*6bf0*/  LEA R14, P6, R15.reuse, R2, 0x1 ;  /* 0x000000020f0e7211 */ /* 0x040fe400078c08ff */
[----:B------:R-:W-:Y:S01]  /*6c00*/  LOP3.LUT R4, R0, 0x6e, RZ, 0xfc, !PT ;  /* 0x0000006e00047812 */ /* 0x000fe200078efcff */
[----:B------:R2:W-:Y:S01]  /*6c10*/  @P3 STG.E.U16 desc[UR26][R12.64], R22 ;  /* 0x000000160c003986 */ /* 0x0005e2000c10151a */
[----:B------:R-:W-:Y:S02]  /*6c20*/  LEA.HI.X.SX32 R15, R15, R16, 0x1, P6 ;  /* 0x000000100f0f7211 */ /* 0x000fe400030f0eff */
[----:B------:R-:W-:Y:S01]  /*6c30*/  ISETP.LT.AND P3, PT, R4, UR11, !P0 ;  /* 0x0000000b04007c0c */ /* 0x000fe2000c761270 */
[----:B0-----:R-:W-:Y:S01]  /*6c40*/  IMAD R21, R3, 0x2, R19 ;  /* 0x0000000203157824 */ /* 0x001fe200078e0213 */
[----:B------:R-:W-:Y:S01]  /*6c50*/  LEA R4, P6, R19, R2, 0x1 ;  /* 0x0000000213047211 */ /* 0x000fe200078c08ff */
[----:B------:R0:W-:Y:S01]  /*6c60*/  @P4 STG.E.U16 desc[UR26][R14.64], R6 ;  /* 0x000000060e004986 */ /* 0x0001e2000c10151a */
[----:B------:R-:W-:-:S02]  /*6c70*/  LOP3.LUT R18, R0, 0x70, RZ, 0xfc, !PT ;  /* 0x0000007000127812 */ /* 0x000fc400078efcff */
[----:B------:R-:W-:Y:S02]  /*6c80*/  LEA.HI.X.SX32 R5, R19, R16, 0x1, P6 ;  /* 0x0000001013057211 */ /* 0x000fe400030f0eff */
[----:B------:R-:W-:Y:S01]  /*6c90*/  PRMT R19, R6, 0x7632, R19 ;  /* 0x0000763206137816 */ /* 0x000fe20000000013 */
[----:B--2---:R-:W-:Y:S01]  /*6ca0*/  IMAD R13, R3, 0x2, R21 ;  /* 0x00000002030d7824 */ /* 0x004fe200078e0215 */
[----:B------:R-:W-:Y:S02]  /*6cb0*/  ISETP.LT.AND P4, PT, R18, UR11, !P0 ;  /* 0x0000000b12007c0c */ /* 0x000fe4000c781270 */
[----:B------:R-:W-:Y:S01]  /*6cc0*/  LEA R18, P6, R21, R2, 0x1 ;  /* 0x0000000215127211 */ /* 0x000fe200078c08ff */
[----:B------:R2:W-:Y:S01]  /*6cd0*/  @P2 STG.E.U16 desc[UR26][R4.64], R19 ;  /* 0x0000001304002986 */ /* 0x0005e2000c10151a */
[C---:B------:R-:W-:Y:S01]  /*6ce0*/  LOP3.LUT R17, R0.reuse, 0x72, RZ, 0xfc, !PT ;  /* 0x0000007200117812 */ /* 0x040fe200078efcff */
[----:B0-----:R-:W-:Y:S01]  /*6cf0*/  IMAD R15, R3, 0x2, R13 ;  /* 0x00000002030f7824 */ /* 0x001fe200078e020d */
[----:B------:R-:W-:-:S02]  /*6d00*/  LOP3.LUT R6, R0, 0x74, RZ, 0xfc, !PT ;  /* 0x0000007400067812 */ /* 0x000fc400078efcff */
[----:B------:R-:W-:Y:S01]  /*6d10*/  ISETP.LT.AND P2, PT, R17, UR11, !P0 ;  /* 0x0000000b11007c0c */ /* 0x000fe2000c741270 */
[----:B------:R-:W-:Y:S01]  /*6d20*/  IMAD R17, R3, 0x2, R15 ;  /* 0x0000000203117824 */ /* 0x000fe200078e020f */
[----:B--2---:R-:W-:-:S03]  /*6d30*/  LEA.HI.X.SX32 R19, R21, R16, 0x1, P6 ;  /* 0x0000001015137211 */ /* 0x004fc600030f0eff */
[----:B------:R-:W-:Y:S01]  /*6d40*/  IMAD R21, R3, 0x2, R17 ;  /* 0x0000000203157824 */ /* 0x000fe200078e0211 */
[----:B------:R-:W-:Y:S02]  /*6d50*/  LEA R12, P6, R13, R2, 0x1 ;  /* 0x000000020d0c7211 */ /* 0x000fe400078c08ff */
[----:B------:R-:W-:Y:S01]  /*6d60*/  PRMT R5, R7, 0x7632, R5 ;  /* 0x0000763207057816 */ /* 0x000fe20000000005 */
[----:B------:R-:W-:Y:S01]  /*6d70*/  @P5 STG.E.U16 desc[UR26][R18.64], R7 ;  /* 0x0000000712005986 */ /* 0x000fe2000c10151a */
[----:B------:R-:W-:Y:S02]  /*6d80*/  LEA.HI.X.SX32 R13, R13, R16, 0x1, P6 ;  /* 0x000000100d0d7211 */ /* 0x000fe400030f0eff */
[----:B------:R-:W-:Y:S02]  /*6d90*/  ISETP.LT.AND P5, PT, R6, UR11, !P0 ;  /* 0x0000000b06007c0c */ /* 0x000fe4000c7a1270 */
[----:B------:R-:W-:Y:S01]  /*6da0*/  LEA R4, P6, R15, R2, 0x1 ;  /* 0x000000020f047211 */ /* 0x000fe200078c08ff */
[----:B------:R0:W-:Y:S01]  /*6db0*/  @P3 STG.E.U16 desc[UR26][R12.64], R5 ;  /* 0x000000050c003986 */ /* 0x0001e2000c10151a */
[----:B------:R-:W-:-:S04]  /*6dc0*/  LOP3.LUT R6, R0, 0x76, RZ, 0xfc, !PT ;  /* 0x0000007600067812 */ /* 0x000fc800078efcff */
[----:B------:R-:W-:Y:S02]  /*6dd0*/  ISETP.LT.AND P3, PT, R6, UR11, !P0 ;  /* 0x0000000b06007c0c */ /* 0x000fe4000c761270 */
[C---:B------:R-:W-:Y:S02]  /*6de0*/  LOP3.LUT R6, R0.reuse, 0x78, RZ, 0xfc, !PT ;  /* 0x0000007800067812 */ /* 0x040fe400078efcff */
[----:B0-----:R-:W-:Y:S01]  /*6df0*/  LEA.HI.X.SX32 R5, R15, R16, 0x1, P6 ;  /* 0x000000100f057211 */ /* 0x001fe200030f0eff */
[----:B------:R-:W-:Y:S01]  /*6e00*/  IMAD R13, R3, 0x2, R21 ;  /* 0x00000002030d7824 */ /* 0x000fe200078e0215 */
[----:B------:R-:W-:Y:S02]  /*6e10*/  LEA R14, P6, R17, R2, 0x1 ;  /* 0x00000002110e7211 */ /* 0x000fe400078c08ff */
[----:B------:R-:W-:Y:S01]  /*6e20*/  LOP3.LUT R12, R0, 0x7a, RZ, 0xfc, !PT ;  /* 0x0000007a000c7812 */ /* 0x000fe200078efcff */
[----:B-1----:R0:W-:Y:S01]  /*6e30*/  @P4 STG.E.U16 desc[UR26][R4.64], R8 ;  /* 0x0000000804004986 */ /* 0x0021e2000c10151a */
[----:B------:R-:W-:-:S02]  /*6e40*/  ISETP.LT.AND P4, PT, R6, UR11, !P0 ;  /* 0x0000000b06007c0c */ /* 0x000fc4000c781270 */
[----:B------:R-:W-:Y:S01]  /*6e50*/  LEA.HI.X.SX32 R15, R17, R16, 0x1, P6 ;  /* 0x00000010110f7211 */ /* 0x000fe200030f0eff */
[----:B------:R-:W-:Y:S01]  /*6e60*/  IMAD R17, R3, 0x2, R13 ;  /* 0x0000000203117824 */ /* 0x000fe200078e020d */
[----:B------:R-:W-:-:S03]  /*6e70*/  LEA R6, P6, R21, R2, 0x1 ;  /* 0x0000000215067211 */ /* 0x000fc600078c08ff */
[----:B------:R-:W-:Y:S01]  /*6e80*/  IMAD R19, R3, 0x2, R17 ;  /* 0x0000000203137824 */ /* 0x000fe200078e0211 */
[----:B------:R-:W-:Y:S02]  /*6e90*/  LEA.HI.X.SX32 R7, R21, R16, 0x1, P6 ;  /* 0x0000001015077211 */ /* 0x000fe400030f0eff */
[----:B0-----:R-:W-:Y:S01]  /*6ea0*/  PRMT R5, R8, 0x7632, R5 ;  /* 0x0000763208057816 */ /* 0x001fe20000000005 */
[C---:B------:R-:W-:Y:S01]  /*6eb0*/  IMAD R21, R3.reuse, 0x2, R19 ;  /* 0x0000000203157824 */ /* 0x040fe200078e0213 */
[C---:B------:R-:W-:Y:S02]  /*6ec0*/  LOP3.LUT R8, R0.reuse, 0x7c, RZ, 0xfc, !PT ;  /* 0x0000007c00087812 */ /* 0x040fe400078efcff */
[----:B------:R-:W-:Y:S01]  /*6ed0*/  LOP3.LUT R0, R0, 0x7e, RZ, 0xfc, !PT ;  /* 0x0000007e00007812 */ /* 0x000fe200078efcff */
[----:B------:R0:W-:Y:S01]  /*6ee0*/  @P2 STG.E.U16 desc[UR26][R14.64], R5 ;  /* 0x000000050e002986 */ /* 0x0001e2000c10151a */
[----:B------:R-:W-:Y:S01]  /*6ef0*/  ISETP.LT.AND P2, PT, R12, UR11, !P0 ;  /* 0x0000000b0c007c0c */ /* 0x000fe2000c741270 */
[----:B------:R-:W-:Y:S01]  /*6f00*/  IMAD R3, R3, 0x2, R21 ;  /* 0x0000000203037824 */ /* 0x000fe200078e0215 */
[-C--:B------:R-:W-:Y:S01]  /*6f10*/  LEA R12, P6, R17, R2.reuse, 0x1 ;  /* 0x00000002110c7211 */ /* 0x080fe200078c08ff */
[----:B------:R1:W-:Y:S01]  /*6f20*/  @P5 STG.E.U16 desc[UR26][R6.64], R9 ;  /* 0x0000000906005986 */ /* 0x0003e2000c10151a */
[----:B------:R-:W-:-:S04]  /*6f30*/  LEA R4, P5, R13, R2, 0x1 ;  /* 0x000000020d047211 */ /* 0x000fc800078a08ff */
[----:B0-----:R-:W-:Y:S02]  /*6f40*/  LEA.HI.X.SX32 R5, R13, R16, 0x1, P5 ;  /* 0x000000100d057211 */ /* 0x001fe400028f0eff */
[----:B------:R-:W-:Y:S02]  /*6f50*/  LEA R14, P5, R19, R2, 0x1 ;  /* 0x00000002130e7211 */ /* 0x000fe400078a08ff */
[-C--:B------:R-:W-:Y:S02]  /*6f60*/  LEA.HI.X.SX32 R13, R17, R16.reuse, 0x1, P6 ;  /* 0x00000010110d7211 */ /* 0x080fe400030f0eff */
[----:B------:R-:W-:Y:S02]  /*6f70*/  LEA.HI.X.SX32 R15, R19, R16, 0x1, P5 ;  /* 0x00000010130f7211 */ /* 0x000fe400028f0eff */
[----:B-1----:R-:W-:Y:S02]  /*6f80*/  LEA R6, P6, R21, R2, 0x1 ;  /* 0x0000000215067211 */ /* 0x002fe400078c08ff */
[----:B------:R-:W-:-:S02]  /*6f90*/  ISETP.LT.AND P5, PT, R8, UR11, !P0 ;  /* 0x0000000b08007c0c */ /* 0x000fc4000c7a1270 */
[----:B------:R-:W-:Y:S02]  /*6fa0*/  ISETP.LT.AND P0, PT, R0, UR11, !P0 ;  /* 0x0000000b00007c0c */ /* 0x000fe4000c701270 */
[----:B------:R-:W-:Y:S02]  /*6fb0*/  PRMT R9, R9, 0x7632, R9 ;  /* 0x0000763209097816 */ /* 0x000fe40000000009 */
[----:B------:R-:W-:Y:S02]  /*6fc0*/  LEA.HI.X.SX32 R7, R21, R16, 0x1, P6 ;  /* 0x0000001015077211 */ /* 0x000fe400030f0eff */
[C---:B------:R-:W-:Y:S01]  /*6fd0*/  LEA R2, P6, R3.reuse, R2, 0x1 ;  /* 0x0000000203027211 */ /* 0x040fe200078c08ff */
[----:B------:R0:W-:Y:S01]  /*6fe0*/  @P3 STG.E.U16 desc[UR26][R4.64], R9 ;  /* 0x0000000904003986 */ /* 0x0001e2000c10151a */
[----:B------:R-:W-:Y:S02]  /*6ff0*/  PRMT R0, R10, 0x7632, R0 ;  /* 0x000076320a007816 */ /* 0x000fe40000000000 */
[----:B------:R-:W-:Y:S01]  /*7000*/  LEA.HI.X.SX32 R3, R3, R16, 0x1, P6 ;  /* 0x0000001003037211 */ /* 0x000fe200030f0eff */
[----:B------:R1:W-:Y:S04]  /*7010*/  @P4 STG.E.U16 desc[UR26][R12.64], R10 ;  /* 0x0000000a0c004986 */ /* 0x0003e8000c10151a */
[----:B------:R1:W-:Y:S01]  /*7020*/  @P2 STG.E.U16 desc[UR26][R14.64], R0 ;  /* 0x000000000e002986 */ /* 0x0003e2000c10151a */
[----:B0-----:R-:W-:-:S03]  /*7030*/  PRMT R5, R11, 0x7632, R5 ;  /* 0x000076320b057816 */ /* 0x001fc60000000005 */
[----:B------:R1:W-:Y:S04]  /*7040*/  @P5 STG.E.U16 desc[UR26][R6.64], R11 ;  /* 0x0000000b06005986 */ /* 0x0003e8000c10151a */
[----:B------:R1:W-:Y:S01]  /*7050*/  @P0 STG.E.U16 desc[UR26][R2.64], R5 ;  /* 0x0000000502000986 */ /* 0x0003e2000c10151a */
[----:B------:R-:W-:Y:S06]  /*7060*/  BAR.SYNC.DEFER_BLOCKING 0x0 ;  /* 0x0000000000007b1d */ /* 0x000fec0000010000 */
[----:B------:R-:W-:Y:S05]  /*7070*/  @P1 BRA `(.L_x_13) ;  /* 0x0000000000a01947 */ /* 0x000fea0003800000 */
[----:B------:R-:W0:Y:S01]  /*7080*/  S2UR UR6, SR_CgaCtaId ;  /* 0x00000000000679c3 */ /* 0x000e220000008800 */
[----:B------:R-:W-:Y:S01]  /*7090*/  NOP ;  /* 0x0000000000007918 */ /* 0x000fe20000000000 */
[----:B------:R-:W-:Y:S01]  /*70a0*/  UMOV UR4, 0x50 ;  /* 0x0000005000047882 */ /* 0x000fe20000000000 */
[----:B-1----:R-:W-:Y:S02]  /*70b0*/  IMAD.U32 R0, RZ, RZ, UR12 ;  /* 0x0000000cff007e24 */ /* 0x002fe4000f8e00ff */
[----:B------:R-:W-:Y:S02]  /*70c0*/  IMAD.MOV.U32 R3, RZ, RZ, 0xf ;  /* 0x0000000fff037424 */ /* 0x000fe400078e00ff */
[----:B------:R-:W-:Y:S01]  /*70d0*/  IMAD.MOV.U32 R7, RZ, RZ, 0x1 ;  /* 0x00000001ff077424 */ /* 0x000fe200078e00ff */
[----:B------:R-:W-:-:S04]  /*70e0*/  LOP3.LUT R0, R0, 0xffff, RZ, 0xc0, !PT ;  /* 0x0000ffff00007812 */ /* 0x000fc800078ec0ff */
[----:B------:R-:W-:-:S05]  /*70f0*/  SHF.R.U32.HI R0, RZ, 0x5, R0 ;  /* 0x00000005ff007819 */ /* 0x000fca0000011600 */
[----:B------:R-:W-:Y:S01]  /*7100*/  VIADD R2, R0, 0x10 ;  /* 0x0000001000027836 */ /* 0x000fe20000000000 */
[----:B------:R-:W-:Y:S01]  /*7110*/  SHF.L.U32 R0, R3, R0, RZ ;  /* 0x0000000003007219 */ /* 0x000fe200000006ff */
[----:B0-----:R-:W-:-:S03]  /*7120*/  ULEA UR6, UR6, UR4, 0x18 ;  /* 0x0000000406067291 */ /* 0x001fc6000f8ec0ff */
[----:B------:R-:W-:-:S04]  /*7130*/  SHF.L.U32 R3, R7, R2, RZ ;  /* 0x0000000207037219 */ /* 0x000fc800000006ff */
[----:B------:R-:W-:Y:S02]  /*7140*/  LOP3.LUT R0, R3, R0, RZ, 0xfc, !PT ;  /* 0x0000000003007212 */ /* 0x000fe400078efcff */
[----:B------:R-:W0:Y:S02]  /*7150*/  LDS R5, [UR6] ;  /* 0x00000006ff057984 */ /* 0x000e240008000800 */
[C---:B------:R-:W-:Y:S02]  /*7160*/  LOP3.LUT R2, R0.reuse, 0xffff, RZ, 0xc0, !PT ;  /* 0x0000ffff00027812 */ /* 0x040fe400078ec0ff */
[----:B0-----:R-:W-:-:S04]  /*7170*/  LOP3.LUT R3, R0, 0xffff, R5, 0x80, !PT ;  /* 0x0000ffff00037812 */ /* 0x001fc800078e8005 */
[----:B------:R-:W-:-:S13]  /*7180*/  ISETP.NE.AND P0, PT, R3, R2, PT ;  /* 0x000000020300720c */ /* 0x000fda0003f05270 */
[----:B------:R-:W-:Y:S05]  /*7190*/  @P0 BRA `(.L_x_14) ;  /* 0x0000000000500947 */ /* 0x000fea0003800000 */
[----:B------:R-:W-:Y:S02]  /*71a0*/  SHF.R.U32.HI R5, RZ, 0x10, R5 ;  /* 0x00000010ff057819 */ /* 0x000fe40000011605 */
[----:B------:R-:W-:-:S04]  /*71b0*/  SHF.R.U32.HI R2, RZ, 0x10, R0 ;  /* 0x00000010ff027819 */ /* 0x000fc80000011600 */
[----:B------:R-:W-:-:S04]  /*71c0*/  LOP3.LUT R5, R5, R2, RZ, 0xc0, !PT ;  /* 0x0000000205057212 */ /* 0x000fc800078ec0ff */
[----:B------:R-:W-:-:S13]  /*71d0*/  ISETP.NE.AND P0, PT, R5, R2, PT ;  /* 0x000000020500720c */ /* 0x000fda0003f05270 */
[----:B------:R-:W-:Y:S05]  /*71e0*/  @P0 BRA `(.L_x_15) ;  /* 0x0000000000300947 */ /* 0x000fea0003800000 */
[----:B------:R-:W-:Y:S01]  /*71f0*/  R2UR UR4, R0 ;  /* 0x00000000000472ca */ /* 0x000fe200000e0000 */
[----:B------:R-:W-:Y:S01]  /*7200*/  VOTEU.ANY UR5, UPT, PT ;  /* 0x0000000000057886 */ /* 0x000fe200038e0100 */
[----:B------:R-:W0:Y:S01]  /*7210*/  S2R R0, SR_LANEID ;  /* 0x0000000000007919 */ /* 0x000e220000000000 */
[----:B------:R-:W-:-:S10]  /*7220*/  UFLO.U32 UR5, UR5 ;  /* 0x00000005000572bd */ /* 0x000fd400080e0000 */
[----:B------:R-:W-:-:S06]  /*7230*/  ULOP3.LUT UR4, URZ, UR4, URZ, 0x33, !UPT ;  /* 0x00000004ff047292 */ /* 0x000fcc000f8e33ff */
[----:B------:R-:W-:-:S04]  /*7240*/  IMAD.U32 R2, RZ, RZ, UR4 ;  /* 0x00000004ff027e24 */ /* 0x000fc8000f8e00ff */
[----:B------:R-:W1:Y:S02]  /*7250*/  REDUX UR7, R2 ;  /* 0x00000000020773c4 */ /* 0x000e640000000000 */
[----:B------:R2:W-:Y:S01]  /*7260*/  UTCATOMSWS.AND URZ, UR4 ;  /* 0x0000000400ff79e3 */ /* 0x0005e20008000000 */
[----:B0-----:R-:W-:Y:S01]  /*7270*/  ISETP.EQ.U32.AND P0, PT, R0, UR5, PT ;  /* 0x0000000500007c0c */ /* 0x001fe2000bf02070 */
[----:B-1----:R-:W-:-:S12]  /*7280*/  IMAD.U32 R0, RZ, RZ, UR7 ;  /* 0x00000007ff007e24 */ /* 0x002fd8000f8e00ff */
[----:B------:R2:W-:Y:S01]  /*7290*/  @P0 ATOMS.AND RZ, [UR6], R0 ;  /* 0x00000000ffff098c */ /* 0x0005e2000a800006 */
[----:B------:R-:W-:Y:S05]  /*72a0*/  BRA `(.L_x_13) ;  /* 0x0000000000147947 */ /* 0x000fea0003800000 */
.L_x_15:
[----:B------:R-:W-:-:S07]  /*72b0*/  MOV R2, 0x72d0 ;  /* 0x000072d000027802 */ /* 0x000fce0000000f00 */
[----:B------:R-:W-:Y:S05]  /*72c0*/  CALL.REL.NOINC `($__internal_0_$__cuda_sm10x_tcgen05_guardrail_trap_col_being_dealloced_not_returned_by_alloc) ;  /* 0x00000000002c7944 */ /* 0x000fea0003c00000 */
[----:B------:R-:W-:Y:S05]  /*72d0*/  BRA `(.L_x_13) ;  /* 0x0000000000087947 */ /* 0x000fea0003800000 */
.L_x_14:
[----:B------:R-:W-:-:S07]  /*72e0*/  MOV R2, 0x7300 ;  /* 0x0000730000027802 */ /* 0x000fce0000000f00 */
[----:B------:R-:W-:Y:S05]  /*72f0*/  CALL.REL.NOINC `($__internal_2_$__cuda_sm10x_tcgen05_guardrail_trap_unallocated_columns_being_dealloced) ;  /* 0x0000000000387944 */ /* 0x000fea0003c00000 */
.L_x_13:
[----:B------:R-:W-:Y:S01]  /*7300*/  NOP ;  /* 0x0000000000007918 */ /* 0x000fe20000000000 */
[----:B--2---:R-:W-:Y:S05]  /*7310*/  EXIT ;  /* 0x000000000000794d */ /* 0x004fea0003800000 */
.L_x_8:
[----:B------:R-:W0:Y:S02]  /*7320*/  SYNCS.PHASECHK.TRANS64.TRYWAIT P4, [UR15], R112 ;  /* 0x00000070ff0075a7 */ /* 0x000e24000808110f */
[----:B0-----:R-:W-:Y:S05]  /*7330*/  @!P4 BRA `(.L_x_8) ;  /* 0xfffffffc00f8c947 */ /* 0x001fea000383ffff */
[----:B------:R-:W-:Y:S05]  /*7340*/  BRA `(.L_x_16) ;  /* 0xffffffcc00a87947 */ /* 0x000fea000383ffff */
.L_x_12:
[----:B------:R-:W2:Y:S02]  /*7350*/  SYNCS.PHASECHK.TRANS64.TRYWAIT P0, [UR15], R4 ;  /* 0x00000004ff0075a7 */ /* 0x000ea4000800110f */
[----:B--2---:R-:W-:Y:S05]  /*7360*/  @!P0 BRA `(.L_x_12) ;  /* 0xfffffffc00f88947 */ /* 0x004fea000383ffff */
[----:B------:R-:W-:Y:S05]  /*7370*/  BRA `(.L_x_11) ;  /* 0xffffffdc007c7947 */ /* 0x000fea000383ffff */
        .weak           $__internal_0_$__cuda_sm10x_tcgen05_guardrail_trap_col_being_dealloced_not_returned_by_alloc
        .type           $__internal_0_$__cuda_sm10x_tcgen05_guardrail_trap_col_being_dealloced_not_returned_by_alloc,@function
        .size           $__internal_0_$__cuda_sm10x_tcgen05_guardrail_trap_col_being_dealloced_not_returned_by_alloc,($__internal_1_$__cuda_sm10x_tcgen05_guardrail_trap_phase_invalid_during_alloc - $__internal_0_$__cuda_sm10x_tcgen05_guardrail_trap_col_being_dealloced_not_returned_by_alloc)
$__internal_0_$__cuda_sm10x_tcgen05_guardrail_trap_col_being_dealloced_not_returned_by_alloc:
[----:B------:R-:W-:Y:S05]  /*7380*/  BPT.TRAP 0x1 ;  /* 0x000000040000795c */ /* 0x000fea0000300000 */
[----:B------:R-:W-:-:S04]  /*7390*/  IMAD.MOV.U32 R3, RZ, RZ, 0x0 ;  /* 0x00000000ff037424 */ /* 0x000fc800078e00ff */
[----:B------:R-:W-:Y:S05]  /*73a0*/  RET.REL.NODEC R2 `(matmul_kernel) ;  /* 0xffffff8c02147950 */ /* 0x000fea0003c3ffff */
        .weak           $__internal_1_$__cuda_sm10x_tcgen05_guardrail_trap_phase_invalid_during_alloc
        .type           $__internal_1_$__cuda_sm10x_tcgen05_guardrail_trap_phase_invalid_during_alloc,@function
        .size           $__internal_1_$__cuda_sm10x_tcgen05_guardrail_trap_phase_invalid_during_alloc,($__internal_2_$__cuda_sm10x_tcgen05_guardrail_trap_unallocated_columns_being_dealloced - $__internal_1_$__cuda_sm10x_tcgen05_guardrail_trap_phase_invalid_during_alloc)
$__internal_1_$__cuda_sm10x_tcgen05_guardrail_trap_phase_invalid_during_alloc:
[----:B------:R-:W-:Y:S05]  /*73b0*/  BPT.TRAP 0x1 ;  /* 0x000000040000795c */ /* 0x000fea0000300000 */
[----:B------:R-:W-:-:S04]  /*73c0*/  IMAD.MOV.U32 R3, RZ, RZ, 0x0 ;  /* 0x00000000ff037424 */ /* 0x000fc800078e00ff */
[----:B------:R-:W-:Y:S05]  /*73d0*/  RET.REL.NODEC R2 `(matmul_kernel) ;  /* 0xffffff8c02087950 */ /* 0x000fea0003c3ffff */
        .weak           $__internal_2_$__cuda_sm10x_tcgen05_guardrail_trap_unallocated_columns_being_dealloced
        .type           $__internal_2_$__cuda_sm10x_tcgen05_guardrail_trap_unallocated_columns_being_dealloced,@function
        .size           $__internal_2_$__cuda_sm10x_tcgen05_guardrail_trap_unallocated_columns_being_dealloced,(.L_x_20 - $__internal_2_$__cuda_sm10x_tcgen05_guardrail_trap_unallocated_columns_being_dealloced)
$__internal_2_$__cuda_sm10x_tcgen05_guardrail_trap_unallocated_columns_being_dealloced:
[----:B------:R-:W-:Y:S05]  /*73e0*/  BPT.TRAP 0x1 ;  /* 0x000000040000795c */ /* 0x000fea0000300000 */
[----:B------:R-:W-:-:S04]  /*73f0*/  IMAD.MOV.U32 R3, RZ, RZ, 0x0 ;  /* 0x00000000ff037424 */ /* 0x000fc800078e00ff */
[----:B------:R-:W-:Y:S05]  /*7400*/  RET.REL.NODEC R2 `(matmul_kernel) ;  /* 0xffffff8802fc7950 */ /* 0x000fea0003c3ffff */
.L_x_17:
[----:B------:R-:W-:-:S00]  /*7410*/  BRA `(.L_x_17) ;  /* 0xfffffffc00fc7947 */ /* 0x000fc0000383ffff */
[----:B------:R-:W-:-:S00]  /*7420*/  NOP ;  /* 0x0000000000007918 */ /* 0x000fc00000000000 */
        /* <DEDUP_REMOVED lines=13> */
.L_x_20:


//--------------------- .nv.shared.matmul_kernel  --------------------------
	.section	.nv.shared.matmul_kernel,"aw",@nobits
	.sectionflags	@""
	.align	16
	.zero		1024


//--------------------- .nv.shared.reserved.0     --------------------------
	.section	.nv.shared.reserved.0,"aw",@nobits
	.align	8
	.weak		__nv_reservedSMEM_offset_0_alias
	.size		__nv_reservedSMEM_offset_0_alias, 0, 64
	.other		__nv_reservedSMEM_offset_0_alias,@"STO_CUDA_RESERVED_SHARED STV_DEFAULT"
__nv_reservedSMEM_offset_0_alias:
	.zero		0
.nv.shared.reserved.0:
	.zero		64
	.weak		__nv_reservedSMEM_allocation_phase
	.type		__nv_reservedSMEM_allocation_phase,@object
	.size		__nv_reservedSMEM_allocation_phase,(.L_0 - __nv_reservedSMEM_allocation_phase)
__nv_reservedSMEM_allocation_phase:
	.zero		1
.L_0:
	.zero		7
	.weak		__nv_reservedSMEM_devtool_atexit_pc
	.type		__nv_reservedSMEM_devtool_atexit_pc,@object
	.size		__nv_reservedSMEM_devtool_atexit_pc,(__nv_reservedSMEM_allocation_mask - __nv_reservedSMEM_devtool_atexit_pc)
__nv_reservedSMEM_devtool_atexit_pc:
	.zero		8
	.weak		__nv_reservedSMEM_allocation_mask
	.type		__nv_reservedSMEM_allocation_mask,@object
	.size		__nv_reservedSMEM_allocation_mask,(.L_2 - __nv_reservedSMEM_allocation_mask)
__nv_reservedSMEM_allocation_mask:
	.zero		4
.L_2:


//--------------------- .nv.constant0.matmul_kernel --------------------------
	.section	.nv.constant0.matmul_kernel,"a",@progbits
	.sectionflags	@""
	.align	4
.nv.constant0.matmul_kernel:
	.zero		976


//--------------------- SYMBOLS --------------------------

	.type		.nv.reservedSmem.offset0,@object
	.size		.nv.reservedSmem.offset0,0x4
	.type		.nv.reservedSmem.cap,@object
	.size		.nv.reservedSmem.cap,0x4
